//
// Generated by NVIDIA NVVM Compiler
//
// Compiler Build ID: CL-36424714
// Cuda compilation tools, release 13.0, V13.0.88
// Based on NVVM 20.0.0
//

.version 9.0
.target sm_100
.address_size 64

	// .globl	WarpingKernel
.global .align 4 .b8 __cudart_i2opi_f[24] = {65, 144, 67, 60, 153, 149, 98, 219, 192, 221, 52, 245, 209, 87, 39, 252, 41, 21, 68, 78, 110, 131, 249, 162};

.visible .entry WarpingKernel(
	.param .u32 WarpingKernel_param_0,
	.param .u32 WarpingKernel_param_1,
	.param .u32 WarpingKernel_param_2,
	.param .u64 WarpingKernel_param_3,
	.param .u64 .ptr .align 1 WarpingKernel_param_4,
	.param .u64 WarpingKernel_param_5
)
{
	.reg .pred 	%p<4>;
	.reg .b32 	%r<15>;
	.reg .b32 	%f<21>;
	.reg .b64 	%rd<9>;

	ld.param.u32 	%r3, [WarpingKernel_param_0];
	ld.param.u32 	%r6, [WarpingKernel_param_1];
	ld.param.u32 	%r5, [WarpingKernel_param_2];
	ld.param.u64 	%rd1, [WarpingKernel_param_3];
	ld.param.u64 	%rd2, [WarpingKernel_param_4];
	ld.param.u64 	%rd3, [WarpingKernel_param_5];
	mov.u32 	%r7, %tid.x;
	mov.u32 	%r8, %ctaid.x;
	mov.u32 	%r9, %ntid.x;
	mad.lo.s32 	%r1, %r8, %r9, %r7;
	mov.u32 	%r10, %tid.y;
	mov.u32 	%r11, %ctaid.y;
	mov.u32 	%r12, %ntid.y;
	mad.lo.s32 	%r13, %r11, %r12, %r10;
	setp.ge.s32 	%p1, %r1, %r3;
	setp.ge.s32 	%p2, %r13, %r6;
	or.pred  	%p3, %p1, %p2;
	@%p3 bra 	$L__BB0_2;
	cvt.rn.f32.s32 	%f1, %r1;
	add.f32 	%f2, %f1, 0f3F000000;
	cvt.rn.f32.s32 	%f3, %r3;
	div.rn.f32 	%f4, %f2, %f3;
	cvt.rn.f32.u32 	%f5, %r13;
	add.f32 	%f6, %f5, 0f3F000000;
	cvt.rn.f32.u32 	%f7, %r6;
	div.rn.f32 	%f8, %f6, %f7;
	tex.2d.v4.f32.f32 	{%f9, %f10, %f11, %f12}, [%rd1, {%f4, %f8}];
	add.f32 	%f13, %f2, %f9;
	div.rn.f32 	%f14, %f13, %f3;
	add.f32 	%f15, %f6, %f10;
	div.rn.f32 	%f16, %f15, %f7;
	tex.2d.v4.f32.f32 	{%f17, %f18, %f19, %f20}, [%rd3, {%f14, %f16}];
	cvta.to.global.u64 	%rd4, %rd2;
	mul.lo.s32 	%r14, %r5, %r13;
	cvt.s64.s32 	%rd5, %r14;
	add.s64 	%rd6, %rd4, %rd5;
	mul.wide.s32 	%rd7, %r1, 4;
	add.s64 	%rd8, %rd6, %rd7;
	st.global.f32 	[%rd8], %f17;
$L__BB0_2:
	ret;

}
	// .globl	CreateFlowFieldFromTiles
.visible .entry CreateFlowFieldFromTiles(
	.param .u64 .ptr .align 1 CreateFlowFieldFromTiles_param_0,
	.param .u64 CreateFlowFieldFromTiles_param_1,
	.param .u32 CreateFlowFieldFromTiles_param_2,
	.param .u32 CreateFlowFieldFromTiles_param_3,
	.param .u32 CreateFlowFieldFromTiles_param_4,
	.param .u32 CreateFlowFieldFromTiles_param_5,
	.param .u32 CreateFlowFieldFromTiles_param_6,
	.param .u32 CreateFlowFieldFromTiles_param_7,
	.param .align 8 .b8 CreateFlowFieldFromTiles_param_8[8],
	.param .f32 CreateFlowFieldFromTiles_param_9
)
{
	.local .align 4 .b8 	__local_depot1[28];
	.reg .b64 	%SP;
	.reg .b64 	%SPL;
	.reg .pred 	%p<68>;
	.reg .b32 	%r<330>;
	.reg .b32 	%f<202>;
	.reg .b64 	%rd<154>;
	.reg .b64 	%fd<17>;

	mov.u64 	%SPL, __local_depot1;
	ld.param.u64 	%rd58, [CreateFlowFieldFromTiles_param_0];
	ld.param.u64 	%rd59, [CreateFlowFieldFromTiles_param_1];
	ld.param.u32 	%r108, [CreateFlowFieldFromTiles_param_5];
	ld.param.u32 	%r111, [CreateFlowFieldFromTiles_param_6];
	ld.param.u32 	%r110, [CreateFlowFieldFromTiles_param_7];
	ld.param.v2.f32 	{%f1, %f2}, [CreateFlowFieldFromTiles_param_8];
	ld.param.f32 	%f38, [CreateFlowFieldFromTiles_param_9];
	add.u64 	%rd1, %SPL, 0;
	mov.u32 	%r112, %ctaid.x;
	mov.u32 	%r113, %ntid.x;
	mov.u32 	%r114, %tid.x;
	mad.lo.s32 	%r1, %r112, %r113, %r114;
	mov.u32 	%r115, %ctaid.y;
	mov.u32 	%r116, %ntid.y;
	mov.u32 	%r117, %tid.y;
	mad.lo.s32 	%r118, %r115, %r116, %r117;
	setp.ge.s32 	%p1, %r1, %r108;
	setp.ge.s32 	%p2, %r118, %r111;
	or.pred  	%p3, %p1, %p2;
	@%p3 bra 	$L__BB1_66;
	mul.f32 	%f39, %f38, 0f3F22F983;
	cvt.rni.s32.f32 	%r329, %f39;
	cvt.rn.f32.s32 	%f40, %r329;
	fma.rn.f32 	%f41, %f40, 0fBFC90FDA, %f38;
	fma.rn.f32 	%f42, %f40, 0fB3A22168, %f41;
	fma.rn.f32 	%f201, %f40, 0fA7C234C5, %f42;
	abs.f32 	%f4, %f38;
	setp.ltu.f32 	%p4, %f4, 0f47CE4780;
	mov.u32 	%r301, %r329;
	mov.f32 	%f194, %f201;
	@%p4 bra 	$L__BB1_9;
	setp.neu.f32 	%p5, %f4, 0f7F800000;
	@%p5 bra 	$L__BB1_4;
	mov.f32 	%f45, 0f00000000;
	mul.rn.f32 	%f194, %f38, %f45;
	mov.b32 	%r301, 0;
	bra.uni 	$L__BB1_9;
$L__BB1_4:
	mov.b32 	%r4, %f38;
	shl.b32 	%r120, %r4, 8;
	or.b32  	%r5, %r120, -2147483648;
	mov.b64 	%rd132, 0;
	mov.b32 	%r298, 0;
	mov.u64 	%rd130, __cudart_i2opi_f;
	mov.u64 	%rd131, %rd1;
$L__BB1_5:
	.pragma "nounroll";
	ld.global.nc.u32 	%r121, [%rd130];
	mad.wide.u32 	%rd63, %r121, %r5, %rd132;
	shr.u64 	%rd132, %rd63, 32;
	st.local.u32 	[%rd131], %rd63;
	add.s32 	%r298, %r298, 1;
	add.s64 	%rd131, %rd131, 4;
	add.s64 	%rd130, %rd130, 4;
	setp.ne.s32 	%p6, %r298, 6;
	@%p6 bra 	$L__BB1_5;
	shr.u32 	%r122, %r4, 23;
	st.local.u32 	[%rd1+24], %rd132;
	and.b32  	%r8, %r122, 31;
	and.b32  	%r123, %r122, 224;
	add.s32 	%r124, %r123, -128;
	shr.u32 	%r125, %r124, 5;
	mul.wide.u32 	%rd64, %r125, 4;
	sub.s64 	%rd8, %rd1, %rd64;
	ld.local.u32 	%r299, [%rd8+24];
	ld.local.u32 	%r300, [%rd8+20];
	setp.eq.s32 	%p7, %r8, 0;
	@%p7 bra 	$L__BB1_8;
	shf.l.wrap.b32 	%r299, %r300, %r299, %r8;
	ld.local.u32 	%r126, [%rd8+16];
	shf.l.wrap.b32 	%r300, %r126, %r300, %r8;
$L__BB1_8:
	shr.u32 	%r127, %r299, 30;
	shf.l.wrap.b32 	%r128, %r300, %r299, 2;
	shl.b32 	%r129, %r300, 2;
	shr.u32 	%r130, %r128, 31;
	add.s32 	%r131, %r130, %r127;
	neg.s32 	%r132, %r131;
	setp.lt.s32 	%p8, %r4, 0;
	selp.b32 	%r301, %r132, %r131, %p8;
	xor.b32  	%r133, %r128, %r4;
	shr.s32 	%r134, %r128, 31;
	xor.b32  	%r135, %r134, %r128;
	xor.b32  	%r136, %r134, %r129;
	cvt.u64.u32 	%rd65, %r135;
	shl.b64 	%rd66, %rd65, 32;
	cvt.u64.u32 	%rd67, %r136;
	or.b64  	%rd68, %rd66, %rd67;
	cvt.rn.f64.s64 	%fd1, %rd68;
	mul.f64 	%fd2, %fd1, 0d3BF921FB54442D19;
	cvt.rn.f32.f64 	%f43, %fd2;
	neg.f32 	%f44, %f43;
	setp.lt.s32 	%p9, %r133, 0;
	selp.f32 	%f194, %f44, %f43, %p9;
$L__BB1_9:
	setp.ltu.f32 	%p10, %f4, 0f47CE4780;
	add.s32 	%r138, %r301, 1;
	mul.rn.f32 	%f46, %f194, %f194;
	and.b32  	%r139, %r301, 1;
	setp.eq.b32 	%p11, %r139, 1;
	selp.f32 	%f47, %f194, 0f3F800000, %p11;
	fma.rn.f32 	%f48, %f46, %f47, 0f00000000;
	fma.rn.f32 	%f49, %f46, 0f37CBAC00, 0fBAB607ED;
	selp.f32 	%f50, 0fB94D4153, %f49, %p11;
	selp.f32 	%f51, 0f3C0885E4, 0f3D2AAABB, %p11;
	fma.rn.f32 	%f52, %f50, %f46, %f51;
	selp.f32 	%f53, 0fBE2AAAA8, 0fBEFFFFFF, %p11;
	fma.rn.f32 	%f54, %f52, %f46, %f53;
	fma.rn.f32 	%f55, %f54, %f48, %f47;
	and.b32  	%r140, %r138, 2;
	setp.eq.s32 	%p12, %r140, 0;
	mov.f32 	%f56, 0f00000000;
	sub.f32 	%f57, %f56, %f55;
	selp.f32 	%f8, %f55, %f57, %p12;
	mov.u32 	%r305, %r329;
	mov.f32 	%f195, %f201;
	@%p10 bra 	$L__BB1_17;
	setp.neu.f32 	%p13, %f4, 0f7F800000;
	@%p13 bra 	$L__BB1_12;
	mov.f32 	%f60, 0f00000000;
	mul.rn.f32 	%f195, %f38, %f60;
	mov.b32 	%r305, 0;
	bra.uni 	$L__BB1_17;
$L__BB1_12:
	mov.b32 	%r17, %f38;
	shl.b32 	%r142, %r17, 8;
	or.b32  	%r18, %r142, -2147483648;
	mov.b64 	%rd135, 0;
	mov.b32 	%r302, 0;
	mov.u64 	%rd133, __cudart_i2opi_f;
	mov.u64 	%rd134, %rd1;
$L__BB1_13:
	.pragma "nounroll";
	ld.global.nc.u32 	%r143, [%rd133];
	mad.wide.u32 	%rd71, %r143, %r18, %rd135;
	shr.u64 	%rd135, %rd71, 32;
	st.local.u32 	[%rd134], %rd71;
	add.s32 	%r302, %r302, 1;
	add.s64 	%rd134, %rd134, 4;
	add.s64 	%rd133, %rd133, 4;
	setp.ne.s32 	%p14, %r302, 6;
	@%p14 bra 	$L__BB1_13;
	shr.u32 	%r144, %r17, 23;
	st.local.u32 	[%rd1+24], %rd135;
	and.b32  	%r21, %r144, 31;
	and.b32  	%r145, %r144, 224;
	add.s32 	%r146, %r145, -128;
	shr.u32 	%r147, %r146, 5;
	mul.wide.u32 	%rd72, %r147, 4;
	sub.s64 	%rd15, %rd1, %rd72;
	ld.local.u32 	%r303, [%rd15+24];
	ld.local.u32 	%r304, [%rd15+20];
	setp.eq.s32 	%p15, %r21, 0;
	@%p15 bra 	$L__BB1_16;
	shf.l.wrap.b32 	%r303, %r304, %r303, %r21;
	ld.local.u32 	%r148, [%rd15+16];
	shf.l.wrap.b32 	%r304, %r148, %r304, %r21;
$L__BB1_16:
	shr.u32 	%r149, %r303, 30;
	shf.l.wrap.b32 	%r150, %r304, %r303, 2;
	shl.b32 	%r151, %r304, 2;
	shr.u32 	%r152, %r150, 31;
	add.s32 	%r153, %r152, %r149;
	neg.s32 	%r154, %r153;
	setp.lt.s32 	%p16, %r17, 0;
	selp.b32 	%r305, %r154, %r153, %p16;
	xor.b32  	%r155, %r150, %r17;
	shr.s32 	%r156, %r150, 31;
	xor.b32  	%r157, %r156, %r150;
	xor.b32  	%r158, %r156, %r151;
	cvt.u64.u32 	%rd73, %r157;
	shl.b64 	%rd74, %rd73, 32;
	cvt.u64.u32 	%rd75, %r158;
	or.b64  	%rd76, %rd74, %rd75;
	cvt.rn.f64.s64 	%fd3, %rd76;
	mul.f64 	%fd4, %fd3, 0d3BF921FB54442D19;
	cvt.rn.f32.f64 	%f58, %fd4;
	neg.f32 	%f59, %f58;
	setp.lt.s32 	%p17, %r155, 0;
	selp.f32 	%f195, %f59, %f58, %p17;
$L__BB1_17:
	setp.ltu.f32 	%p18, %f4, 0f47CE4780;
	mul.rn.f32 	%f61, %f195, %f195;
	and.b32  	%r160, %r305, 1;
	setp.eq.b32 	%p19, %r160, 1;
	selp.f32 	%f62, 0f3F800000, %f195, %p19;
	fma.rn.f32 	%f63, %f61, %f62, 0f00000000;
	fma.rn.f32 	%f64, %f61, 0f37CBAC00, 0fBAB607ED;
	selp.f32 	%f65, %f64, 0fB94D4153, %p19;
	selp.f32 	%f66, 0f3D2AAABB, 0f3C0885E4, %p19;
	fma.rn.f32 	%f67, %f65, %f61, %f66;
	selp.f32 	%f68, 0fBEFFFFFF, 0fBE2AAAA8, %p19;
	fma.rn.f32 	%f69, %f67, %f61, %f68;
	fma.rn.f32 	%f70, %f69, %f63, %f62;
	and.b32  	%r161, %r305, 2;
	setp.eq.s32 	%p20, %r161, 0;
	mov.f32 	%f71, 0f00000000;
	sub.f32 	%f72, %f71, %f70;
	selp.f32 	%f73, %f70, %f72, %p20;
	mul.f32 	%f74, %f2, %f73;
	mul.f32 	%f75, %f1, %f8;
	sub.f32 	%f12, %f74, %f75;
	mov.u32 	%r309, %r329;
	mov.f32 	%f196, %f201;
	@%p18 bra 	$L__BB1_25;
	setp.neu.f32 	%p21, %f4, 0f7F800000;
	@%p21 bra 	$L__BB1_20;
	mov.f32 	%f78, 0f00000000;
	mul.rn.f32 	%f196, %f38, %f78;
	mov.b32 	%r309, 0;
	bra.uni 	$L__BB1_25;
$L__BB1_20:
	mov.b32 	%r30, %f38;
	shl.b32 	%r163, %r30, 8;
	or.b32  	%r31, %r163, -2147483648;
	mov.b64 	%rd138, 0;
	mov.b32 	%r306, 0;
	mov.u64 	%rd136, __cudart_i2opi_f;
	mov.u64 	%rd137, %rd1;
$L__BB1_21:
	.pragma "nounroll";
	ld.global.nc.u32 	%r164, [%rd136];
	mad.wide.u32 	%rd79, %r164, %r31, %rd138;
	shr.u64 	%rd138, %rd79, 32;
	st.local.u32 	[%rd137], %rd79;
	add.s32 	%r306, %r306, 1;
	add.s64 	%rd137, %rd137, 4;
	add.s64 	%rd136, %rd136, 4;
	setp.ne.s32 	%p22, %r306, 6;
	@%p22 bra 	$L__BB1_21;
	shr.u32 	%r165, %r30, 23;
	st.local.u32 	[%rd1+24], %rd138;
	and.b32  	%r34, %r165, 31;
	and.b32  	%r166, %r165, 224;
	add.s32 	%r167, %r166, -128;
	shr.u32 	%r168, %r167, 5;
	mul.wide.u32 	%rd80, %r168, 4;
	sub.s64 	%rd22, %rd1, %rd80;
	ld.local.u32 	%r307, [%rd22+24];
	ld.local.u32 	%r308, [%rd22+20];
	setp.eq.s32 	%p23, %r34, 0;
	@%p23 bra 	$L__BB1_24;
	shf.l.wrap.b32 	%r307, %r308, %r307, %r34;
	ld.local.u32 	%r169, [%rd22+16];
	shf.l.wrap.b32 	%r308, %r169, %r308, %r34;
$L__BB1_24:
	shr.u32 	%r170, %r307, 30;
	shf.l.wrap.b32 	%r171, %r308, %r307, 2;
	shl.b32 	%r172, %r308, 2;
	shr.u32 	%r173, %r171, 31;
	add.s32 	%r174, %r173, %r170;
	neg.s32 	%r175, %r174;
	setp.lt.s32 	%p24, %r30, 0;
	selp.b32 	%r309, %r175, %r174, %p24;
	xor.b32  	%r176, %r171, %r30;
	shr.s32 	%r177, %r171, 31;
	xor.b32  	%r178, %r177, %r171;
	xor.b32  	%r179, %r177, %r172;
	cvt.u64.u32 	%rd81, %r178;
	shl.b64 	%rd82, %rd81, 32;
	cvt.u64.u32 	%rd83, %r179;
	or.b64  	%rd84, %rd82, %rd83;
	cvt.rn.f64.s64 	%fd5, %rd84;
	mul.f64 	%fd6, %fd5, 0d3BF921FB54442D19;
	cvt.rn.f32.f64 	%f76, %fd6;
	neg.f32 	%f77, %f76;
	setp.lt.s32 	%p25, %r176, 0;
	selp.f32 	%f196, %f77, %f76, %p25;
$L__BB1_25:
	setp.ltu.f32 	%p26, %f4, 0f47CE4780;
	mul.rn.f32 	%f79, %f196, %f196;
	and.b32  	%r181, %r309, 1;
	setp.eq.b32 	%p27, %r181, 1;
	selp.f32 	%f80, 0f3F800000, %f196, %p27;
	fma.rn.f32 	%f81, %f79, %f80, 0f00000000;
	fma.rn.f32 	%f82, %f79, 0f37CBAC00, 0fBAB607ED;
	selp.f32 	%f83, %f82, 0fB94D4153, %p27;
	selp.f32 	%f84, 0f3D2AAABB, 0f3C0885E4, %p27;
	fma.rn.f32 	%f85, %f83, %f79, %f84;
	selp.f32 	%f86, 0fBEFFFFFF, 0fBE2AAAA8, %p27;
	fma.rn.f32 	%f87, %f85, %f79, %f86;
	fma.rn.f32 	%f88, %f87, %f81, %f80;
	and.b32  	%r182, %r309, 2;
	setp.eq.s32 	%p28, %r182, 0;
	mov.f32 	%f89, 0f00000000;
	sub.f32 	%f90, %f89, %f88;
	selp.f32 	%f16, %f88, %f90, %p28;
	mov.u32 	%r313, %r329;
	mov.f32 	%f197, %f201;
	@%p26 bra 	$L__BB1_33;
	setp.neu.f32 	%p29, %f4, 0f7F800000;
	@%p29 bra 	$L__BB1_28;
	mov.f32 	%f93, 0f00000000;
	mul.rn.f32 	%f197, %f38, %f93;
	mov.b32 	%r313, 0;
	bra.uni 	$L__BB1_33;
$L__BB1_28:
	mov.b32 	%r43, %f38;
	shl.b32 	%r184, %r43, 8;
	or.b32  	%r44, %r184, -2147483648;
	mov.b64 	%rd141, 0;
	mov.b32 	%r310, 0;
	mov.u64 	%rd139, __cudart_i2opi_f;
	mov.u64 	%rd140, %rd1;
$L__BB1_29:
	.pragma "nounroll";
	ld.global.nc.u32 	%r185, [%rd139];
	mad.wide.u32 	%rd87, %r185, %r44, %rd141;
	shr.u64 	%rd141, %rd87, 32;
	st.local.u32 	[%rd140], %rd87;
	add.s32 	%r310, %r310, 1;
	add.s64 	%rd140, %rd140, 4;
	add.s64 	%rd139, %rd139, 4;
	setp.ne.s32 	%p30, %r310, 6;
	@%p30 bra 	$L__BB1_29;
	shr.u32 	%r186, %r43, 23;
	st.local.u32 	[%rd1+24], %rd141;
	and.b32  	%r47, %r186, 31;
	and.b32  	%r187, %r186, 224;
	add.s32 	%r188, %r187, -128;
	shr.u32 	%r189, %r188, 5;
	mul.wide.u32 	%rd88, %r189, 4;
	sub.s64 	%rd29, %rd1, %rd88;
	ld.local.u32 	%r311, [%rd29+24];
	ld.local.u32 	%r312, [%rd29+20];
	setp.eq.s32 	%p31, %r47, 0;
	@%p31 bra 	$L__BB1_32;
	shf.l.wrap.b32 	%r311, %r312, %r311, %r47;
	ld.local.u32 	%r190, [%rd29+16];
	shf.l.wrap.b32 	%r312, %r190, %r312, %r47;
$L__BB1_32:
	shr.u32 	%r191, %r311, 30;
	shf.l.wrap.b32 	%r192, %r312, %r311, 2;
	shl.b32 	%r193, %r312, 2;
	shr.u32 	%r194, %r192, 31;
	add.s32 	%r195, %r194, %r191;
	neg.s32 	%r196, %r195;
	setp.lt.s32 	%p32, %r43, 0;
	selp.b32 	%r313, %r196, %r195, %p32;
	xor.b32  	%r197, %r192, %r43;
	shr.s32 	%r198, %r192, 31;
	xor.b32  	%r199, %r198, %r192;
	xor.b32  	%r200, %r198, %r193;
	cvt.u64.u32 	%rd89, %r199;
	shl.b64 	%rd90, %rd89, 32;
	cvt.u64.u32 	%rd91, %r200;
	or.b64  	%rd92, %rd90, %rd91;
	cvt.rn.f64.s64 	%fd7, %rd92;
	mul.f64 	%fd8, %fd7, 0d3BF921FB54442D19;
	cvt.rn.f32.f64 	%f91, %fd8;
	neg.f32 	%f92, %f91;
	setp.lt.s32 	%p33, %r197, 0;
	selp.f32 	%f197, %f92, %f91, %p33;
$L__BB1_33:
	setp.ltu.f32 	%p34, %f4, 0f47CE4780;
	add.s32 	%r202, %r313, 1;
	mul.rn.f32 	%f94, %f197, %f197;
	and.b32  	%r203, %r313, 1;
	setp.eq.b32 	%p35, %r203, 1;
	selp.f32 	%f95, %f197, 0f3F800000, %p35;
	fma.rn.f32 	%f96, %f94, %f95, 0f00000000;
	fma.rn.f32 	%f97, %f94, 0f37CBAC00, 0fBAB607ED;
	selp.f32 	%f98, 0fB94D4153, %f97, %p35;
	selp.f32 	%f99, 0f3C0885E4, 0f3D2AAABB, %p35;
	fma.rn.f32 	%f100, %f98, %f94, %f99;
	selp.f32 	%f101, 0fBE2AAAA8, 0fBEFFFFFF, %p35;
	fma.rn.f32 	%f102, %f100, %f94, %f101;
	fma.rn.f32 	%f103, %f102, %f96, %f95;
	and.b32  	%r204, %r202, 2;
	setp.eq.s32 	%p36, %r204, 0;
	mov.f32 	%f104, 0f00000000;
	sub.f32 	%f105, %f104, %f103;
	selp.f32 	%f106, %f103, %f105, %p36;
	neg.f32 	%f107, %f2;
	mul.f32 	%f108, %f106, %f107;
	mul.f32 	%f109, %f1, %f16;
	sub.f32 	%f20, %f108, %f109;
	shr.u32 	%r205, %r108, 31;
	add.s32 	%r206, %r108, %r205;
	shr.s32 	%r207, %r206, 1;
	sub.s32 	%r208, %r1, %r207;
	cvt.rn.f32.s32 	%f21, %r208;
	shr.u32 	%r209, %r111, 1;
	sub.s32 	%r210, %r118, %r209;
	cvt.rn.f32.s32 	%f22, %r210;
	mov.u32 	%r317, %r329;
	mov.f32 	%f198, %f201;
	@%p34 bra 	$L__BB1_41;
	setp.neu.f32 	%p37, %f4, 0f7F800000;
	@%p37 bra 	$L__BB1_36;
	mov.f32 	%f112, 0f00000000;
	mul.rn.f32 	%f198, %f38, %f112;
	mov.b32 	%r317, 0;
	bra.uni 	$L__BB1_41;
$L__BB1_36:
	mov.b32 	%r56, %f38;
	shl.b32 	%r212, %r56, 8;
	or.b32  	%r57, %r212, -2147483648;
	mov.b64 	%rd144, 0;
	mov.b32 	%r314, 0;
	mov.u64 	%rd142, __cudart_i2opi_f;
	mov.u64 	%rd143, %rd1;
$L__BB1_37:
	.pragma "nounroll";
	ld.global.nc.u32 	%r213, [%rd142];
	mad.wide.u32 	%rd95, %r213, %r57, %rd144;
	shr.u64 	%rd144, %rd95, 32;
	st.local.u32 	[%rd143], %rd95;
	add.s32 	%r314, %r314, 1;
	add.s64 	%rd143, %rd143, 4;
	add.s64 	%rd142, %rd142, 4;
	setp.ne.s32 	%p38, %r314, 6;
	@%p38 bra 	$L__BB1_37;
	shr.u32 	%r214, %r56, 23;
	st.local.u32 	[%rd1+24], %rd144;
	and.b32  	%r60, %r214, 31;
	and.b32  	%r215, %r214, 224;
	add.s32 	%r216, %r215, -128;
	shr.u32 	%r217, %r216, 5;
	mul.wide.u32 	%rd96, %r217, 4;
	sub.s64 	%rd36, %rd1, %rd96;
	ld.local.u32 	%r315, [%rd36+24];
	ld.local.u32 	%r316, [%rd36+20];
	setp.eq.s32 	%p39, %r60, 0;
	@%p39 bra 	$L__BB1_40;
	shf.l.wrap.b32 	%r315, %r316, %r315, %r60;
	ld.local.u32 	%r218, [%rd36+16];
	shf.l.wrap.b32 	%r316, %r218, %r316, %r60;
$L__BB1_40:
	shr.u32 	%r219, %r315, 30;
	shf.l.wrap.b32 	%r220, %r316, %r315, 2;
	shl.b32 	%r221, %r316, 2;
	shr.u32 	%r222, %r220, 31;
	add.s32 	%r223, %r222, %r219;
	neg.s32 	%r224, %r223;
	setp.lt.s32 	%p40, %r56, 0;
	selp.b32 	%r317, %r224, %r223, %p40;
	xor.b32  	%r225, %r220, %r56;
	shr.s32 	%r226, %r220, 31;
	xor.b32  	%r227, %r226, %r220;
	xor.b32  	%r228, %r226, %r221;
	cvt.u64.u32 	%rd97, %r227;
	shl.b64 	%rd98, %rd97, 32;
	cvt.u64.u32 	%rd99, %r228;
	or.b64  	%rd100, %rd98, %rd99;
	cvt.rn.f64.s64 	%fd9, %rd100;
	mul.f64 	%fd10, %fd9, 0d3BF921FB54442D19;
	cvt.rn.f32.f64 	%f110, %fd10;
	neg.f32 	%f111, %f110;
	setp.lt.s32 	%p41, %r225, 0;
	selp.f32 	%f198, %f111, %f110, %p41;
$L__BB1_41:
	setp.ltu.f32 	%p42, %f4, 0f47CE4780;
	add.s32 	%r230, %r317, 1;
	mul.rn.f32 	%f113, %f198, %f198;
	and.b32  	%r231, %r317, 1;
	setp.eq.b32 	%p43, %r231, 1;
	selp.f32 	%f114, %f198, 0f3F800000, %p43;
	fma.rn.f32 	%f115, %f113, %f114, 0f00000000;
	fma.rn.f32 	%f116, %f113, 0f37CBAC00, 0fBAB607ED;
	selp.f32 	%f117, 0fB94D4153, %f116, %p43;
	selp.f32 	%f118, 0f3C0885E4, 0f3D2AAABB, %p43;
	fma.rn.f32 	%f119, %f117, %f113, %f118;
	selp.f32 	%f120, 0fBE2AAAA8, 0fBEFFFFFF, %p43;
	fma.rn.f32 	%f121, %f119, %f113, %f120;
	fma.rn.f32 	%f122, %f121, %f115, %f114;
	and.b32  	%r232, %r230, 2;
	setp.eq.s32 	%p44, %r232, 0;
	mov.f32 	%f123, 0f00000000;
	sub.f32 	%f124, %f123, %f122;
	selp.f32 	%f26, %f122, %f124, %p44;
	mov.u32 	%r321, %r329;
	mov.f32 	%f199, %f201;
	@%p42 bra 	$L__BB1_49;
	setp.neu.f32 	%p45, %f4, 0f7F800000;
	@%p45 bra 	$L__BB1_44;
	mov.f32 	%f127, 0f00000000;
	mul.rn.f32 	%f199, %f38, %f127;
	mov.b32 	%r321, 0;
	bra.uni 	$L__BB1_49;
$L__BB1_44:
	mov.b32 	%r69, %f38;
	shl.b32 	%r234, %r69, 8;
	or.b32  	%r70, %r234, -2147483648;
	mov.b64 	%rd147, 0;
	mov.b32 	%r318, 0;
	mov.u64 	%rd145, __cudart_i2opi_f;
	mov.u64 	%rd146, %rd1;
$L__BB1_45:
	.pragma "nounroll";
	ld.global.nc.u32 	%r235, [%rd145];
	mad.wide.u32 	%rd103, %r235, %r70, %rd147;
	shr.u64 	%rd147, %rd103, 32;
	st.local.u32 	[%rd146], %rd103;
	add.s32 	%r318, %r318, 1;
	add.s64 	%rd146, %rd146, 4;
	add.s64 	%rd145, %rd145, 4;
	setp.ne.s32 	%p46, %r318, 6;
	@%p46 bra 	$L__BB1_45;
	shr.u32 	%r236, %r69, 23;
	st.local.u32 	[%rd1+24], %rd147;
	and.b32  	%r73, %r236, 31;
	and.b32  	%r237, %r236, 224;
	add.s32 	%r238, %r237, -128;
	shr.u32 	%r239, %r238, 5;
	mul.wide.u32 	%rd104, %r239, 4;
	sub.s64 	%rd43, %rd1, %rd104;
	ld.local.u32 	%r319, [%rd43+24];
	ld.local.u32 	%r320, [%rd43+20];
	setp.eq.s32 	%p47, %r73, 0;
	@%p47 bra 	$L__BB1_48;
	shf.l.wrap.b32 	%r319, %r320, %r319, %r73;
	ld.local.u32 	%r240, [%rd43+16];
	shf.l.wrap.b32 	%r320, %r240, %r320, %r73;
$L__BB1_48:
	shr.u32 	%r241, %r319, 30;
	shf.l.wrap.b32 	%r242, %r320, %r319, 2;
	shl.b32 	%r243, %r320, 2;
	shr.u32 	%r244, %r242, 31;
	add.s32 	%r245, %r244, %r241;
	neg.s32 	%r246, %r245;
	setp.lt.s32 	%p48, %r69, 0;
	selp.b32 	%r321, %r246, %r245, %p48;
	xor.b32  	%r247, %r242, %r69;
	shr.s32 	%r248, %r242, 31;
	xor.b32  	%r249, %r248, %r242;
	xor.b32  	%r250, %r248, %r243;
	cvt.u64.u32 	%rd105, %r249;
	shl.b64 	%rd106, %rd105, 32;
	cvt.u64.u32 	%rd107, %r250;
	or.b64  	%rd108, %rd106, %rd107;
	cvt.rn.f64.s64 	%fd11, %rd108;
	mul.f64 	%fd12, %fd11, 0d3BF921FB54442D19;
	cvt.rn.f32.f64 	%f125, %fd12;
	neg.f32 	%f126, %f125;
	setp.lt.s32 	%p49, %r247, 0;
	selp.f32 	%f199, %f126, %f125, %p49;
$L__BB1_49:
	setp.ltu.f32 	%p50, %f4, 0f47CE4780;
	mul.rn.f32 	%f128, %f199, %f199;
	and.b32  	%r252, %r321, 1;
	setp.eq.b32 	%p51, %r252, 1;
	selp.f32 	%f129, 0f3F800000, %f199, %p51;
	fma.rn.f32 	%f130, %f128, %f129, 0f00000000;
	fma.rn.f32 	%f131, %f128, 0f37CBAC00, 0fBAB607ED;
	selp.f32 	%f132, %f131, 0fB94D4153, %p51;
	selp.f32 	%f133, 0f3D2AAABB, 0f3C0885E4, %p51;
	fma.rn.f32 	%f134, %f132, %f128, %f133;
	selp.f32 	%f135, 0fBEFFFFFF, 0fBE2AAAA8, %p51;
	fma.rn.f32 	%f136, %f134, %f128, %f135;
	fma.rn.f32 	%f137, %f136, %f130, %f129;
	and.b32  	%r253, %r321, 2;
	setp.eq.s32 	%p52, %r253, 0;
	mov.f32 	%f138, 0f00000000;
	sub.f32 	%f139, %f138, %f137;
	selp.f32 	%f140, %f137, %f139, %p52;
	mul.f32 	%f141, %f140, %f22;
	mul.f32 	%f142, %f26, %f21;
	sub.f32 	%f143, %f142, %f141;
	sub.f32 	%f144, %f143, %f21;
	add.f32 	%f30, %f12, %f144;
	mov.u32 	%r325, %r329;
	mov.f32 	%f200, %f201;
	@%p50 bra 	$L__BB1_57;
	setp.neu.f32 	%p53, %f4, 0f7F800000;
	@%p53 bra 	$L__BB1_52;
	mov.f32 	%f147, 0f00000000;
	mul.rn.f32 	%f200, %f38, %f147;
	mov.b32 	%r325, 0;
	bra.uni 	$L__BB1_57;
$L__BB1_52:
	mov.b32 	%r82, %f38;
	shl.b32 	%r255, %r82, 8;
	or.b32  	%r83, %r255, -2147483648;
	mov.b64 	%rd150, 0;
	mov.b32 	%r322, 0;
	mov.u64 	%rd148, __cudart_i2opi_f;
	mov.u64 	%rd149, %rd1;
$L__BB1_53:
	.pragma "nounroll";
	ld.global.nc.u32 	%r256, [%rd148];
	mad.wide.u32 	%rd111, %r256, %r83, %rd150;
	shr.u64 	%rd150, %rd111, 32;
	st.local.u32 	[%rd149], %rd111;
	add.s32 	%r322, %r322, 1;
	add.s64 	%rd149, %rd149, 4;
	add.s64 	%rd148, %rd148, 4;
	setp.ne.s32 	%p54, %r322, 6;
	@%p54 bra 	$L__BB1_53;
	shr.u32 	%r257, %r82, 23;
	st.local.u32 	[%rd1+24], %rd150;
	and.b32  	%r86, %r257, 31;
	and.b32  	%r258, %r257, 224;
	add.s32 	%r259, %r258, -128;
	shr.u32 	%r260, %r259, 5;
	mul.wide.u32 	%rd112, %r260, 4;
	sub.s64 	%rd50, %rd1, %rd112;
	ld.local.u32 	%r323, [%rd50+24];
	ld.local.u32 	%r324, [%rd50+20];
	setp.eq.s32 	%p55, %r86, 0;
	@%p55 bra 	$L__BB1_56;
	shf.l.wrap.b32 	%r323, %r324, %r323, %r86;
	ld.local.u32 	%r261, [%rd50+16];
	shf.l.wrap.b32 	%r324, %r261, %r324, %r86;
$L__BB1_56:
	shr.u32 	%r262, %r323, 30;
	shf.l.wrap.b32 	%r263, %r324, %r323, 2;
	shl.b32 	%r264, %r324, 2;
	shr.u32 	%r265, %r263, 31;
	add.s32 	%r266, %r265, %r262;
	neg.s32 	%r267, %r266;
	setp.lt.s32 	%p56, %r82, 0;
	selp.b32 	%r325, %r267, %r266, %p56;
	xor.b32  	%r268, %r263, %r82;
	shr.s32 	%r269, %r263, 31;
	xor.b32  	%r270, %r269, %r263;
	xor.b32  	%r271, %r269, %r264;
	cvt.u64.u32 	%rd113, %r270;
	shl.b64 	%rd114, %rd113, 32;
	cvt.u64.u32 	%rd115, %r271;
	or.b64  	%rd116, %rd114, %rd115;
	cvt.rn.f64.s64 	%fd13, %rd116;
	mul.f64 	%fd14, %fd13, 0d3BF921FB54442D19;
	cvt.rn.f32.f64 	%f145, %fd14;
	neg.f32 	%f146, %f145;
	setp.lt.s32 	%p57, %r268, 0;
	selp.f32 	%f200, %f146, %f145, %p57;
$L__BB1_57:
	setp.ltu.f32 	%p58, %f4, 0f47CE4780;
	mul.rn.f32 	%f148, %f200, %f200;
	and.b32  	%r273, %r325, 1;
	setp.eq.b32 	%p59, %r273, 1;
	selp.f32 	%f149, 0f3F800000, %f200, %p59;
	fma.rn.f32 	%f150, %f148, %f149, 0f00000000;
	fma.rn.f32 	%f151, %f148, 0f37CBAC00, 0fBAB607ED;
	selp.f32 	%f152, %f151, 0fB94D4153, %p59;
	selp.f32 	%f153, 0f3D2AAABB, 0f3C0885E4, %p59;
	fma.rn.f32 	%f154, %f152, %f148, %f153;
	selp.f32 	%f155, 0fBEFFFFFF, 0fBE2AAAA8, %p59;
	fma.rn.f32 	%f156, %f154, %f148, %f155;
	fma.rn.f32 	%f157, %f156, %f150, %f149;
	and.b32  	%r274, %r325, 2;
	setp.eq.s32 	%p60, %r274, 0;
	mov.f32 	%f158, 0f00000000;
	sub.f32 	%f159, %f158, %f157;
	selp.f32 	%f160, %f157, %f159, %p60;
	mul.f32 	%f34, %f160, %f21;
	@%p58 bra 	$L__BB1_65;
	setp.neu.f32 	%p61, %f4, 0f7F800000;
	@%p61 bra 	$L__BB1_60;
	mov.f32 	%f163, 0f00000000;
	mul.rn.f32 	%f201, %f38, %f163;
	mov.b32 	%r329, 0;
	bra.uni 	$L__BB1_65;
$L__BB1_60:
	mov.b32 	%r95, %f38;
	shl.b32 	%r276, %r95, 8;
	or.b32  	%r96, %r276, -2147483648;
	mov.b64 	%rd153, 0;
	mov.b32 	%r326, 0;
	mov.u64 	%rd151, __cudart_i2opi_f;
	mov.u64 	%rd152, %rd1;
$L__BB1_61:
	.pragma "nounroll";
	ld.global.nc.u32 	%r277, [%rd151];
	mad.wide.u32 	%rd119, %r277, %r96, %rd153;
	shr.u64 	%rd153, %rd119, 32;
	st.local.u32 	[%rd152], %rd119;
	add.s32 	%r326, %r326, 1;
	add.s64 	%rd152, %rd152, 4;
	add.s64 	%rd151, %rd151, 4;
	setp.ne.s32 	%p62, %r326, 6;
	@%p62 bra 	$L__BB1_61;
	shr.u32 	%r278, %r95, 23;
	st.local.u32 	[%rd1+24], %rd153;
	and.b32  	%r99, %r278, 31;
	and.b32  	%r279, %r278, 224;
	add.s32 	%r280, %r279, -128;
	shr.u32 	%r281, %r280, 5;
	mul.wide.u32 	%rd120, %r281, 4;
	sub.s64 	%rd57, %rd1, %rd120;
	ld.local.u32 	%r327, [%rd57+24];
	ld.local.u32 	%r328, [%rd57+20];
	setp.eq.s32 	%p63, %r99, 0;
	@%p63 bra 	$L__BB1_64;
	shf.l.wrap.b32 	%r327, %r328, %r327, %r99;
	ld.local.u32 	%r282, [%rd57+16];
	shf.l.wrap.b32 	%r328, %r282, %r328, %r99;
$L__BB1_64:
	shr.u32 	%r283, %r327, 30;
	shf.l.wrap.b32 	%r284, %r328, %r327, 2;
	shl.b32 	%r285, %r328, 2;
	shr.u32 	%r286, %r284, 31;
	add.s32 	%r287, %r286, %r283;
	neg.s32 	%r288, %r287;
	setp.lt.s32 	%p64, %r95, 0;
	selp.b32 	%r329, %r288, %r287, %p64;
	xor.b32  	%r289, %r284, %r95;
	shr.s32 	%r290, %r284, 31;
	xor.b32  	%r291, %r290, %r284;
	xor.b32  	%r292, %r290, %r285;
	cvt.u64.u32 	%rd121, %r291;
	shl.b64 	%rd122, %rd121, 32;
	cvt.u64.u32 	%rd123, %r292;
	or.b64  	%rd124, %rd122, %rd123;
	cvt.rn.f64.s64 	%fd15, %rd124;
	mul.f64 	%fd16, %fd15, 0d3BF921FB54442D19;
	cvt.rn.f32.f64 	%f161, %fd16;
	neg.f32 	%f162, %f161;
	setp.lt.s32 	%p65, %r289, 0;
	selp.f32 	%f201, %f162, %f161, %p65;
$L__BB1_65:
	add.s32 	%r294, %r329, 1;
	mul.rn.f32 	%f164, %f201, %f201;
	and.b32  	%r295, %r329, 1;
	setp.eq.b32 	%p66, %r295, 1;
	selp.f32 	%f165, %f201, 0f3F800000, %p66;
	fma.rn.f32 	%f166, %f164, %f165, 0f00000000;
	fma.rn.f32 	%f167, %f164, 0f37CBAC00, 0fBAB607ED;
	selp.f32 	%f168, 0fB94D4153, %f167, %p66;
	selp.f32 	%f169, 0f3C0885E4, 0f3D2AAABB, %p66;
	fma.rn.f32 	%f170, %f168, %f164, %f169;
	selp.f32 	%f171, 0fBE2AAAA8, 0fBEFFFFFF, %p66;
	fma.rn.f32 	%f172, %f170, %f164, %f171;
	fma.rn.f32 	%f173, %f172, %f166, %f165;
	and.b32  	%r296, %r294, 2;
	setp.eq.s32 	%p67, %r296, 0;
	mov.f32 	%f174, 0f00000000;
	sub.f32 	%f175, %f174, %f173;
	selp.f32 	%f176, %f173, %f175, %p67;
	fma.rn.f32 	%f177, %f176, %f22, %f34;
	sub.f32 	%f178, %f177, %f22;
	add.f32 	%f179, %f20, %f178;
	cvt.rn.f32.s32 	%f180, %r1;
	add.f32 	%f181, %f180, 0f3F000000;
	cvt.rn.f32.s32 	%f182, %r108;
	div.rn.f32 	%f183, %f181, %f182;
	cvt.rn.f32.u32 	%f184, %r118;
	add.f32 	%f185, %f184, 0f3F000000;
	cvt.rn.f32.u32 	%f186, %r111;
	div.rn.f32 	%f187, %f185, %f186;
	tex.2d.v4.f32.f32 	{%f188, %f189, %f190, %f191}, [%rd59, {%f183, %f187}];
	add.f32 	%f192, %f30, %f188;
	add.f32 	%f193, %f189, %f179;
	mul.lo.s32 	%r297, %r110, %r118;
	cvt.s64.s32 	%rd125, %r297;
	cvta.to.global.u64 	%rd126, %rd58;
	add.s64 	%rd127, %rd126, %rd125;
	mul.wide.s32 	%rd128, %r1, 8;
	add.s64 	%rd129, %rd127, %rd128;
	st.global.v2.f32 	[%rd129], {%f192, %f193};
$L__BB1_66:
	ret;

}
	// .globl	ComputeDerivativesKernel
.visible .entry ComputeDerivativesKernel(
	.param .u32 ComputeDerivativesKernel_param_0,
	.param .u32 ComputeDerivativesKernel_param_1,
	.param .u32 ComputeDerivativesKernel_param_2,
	.param .u64 .ptr .align 1 ComputeDerivativesKernel_param_3,
	.param .u64 .ptr .align 1 ComputeDerivativesKernel_param_4,
	.param .u64 .ptr .align 1 ComputeDerivativesKernel_param_5,
	.param .u64 ComputeDerivativesKernel_param_6,
	.param .u64 ComputeDerivativesKernel_param_7
)
{
	.reg .pred 	%p<4>;
	.reg .b32 	%r<15>;
	.reg .b32 	%f<118>;
	.reg .b64 	%rd<17>;

	ld.param.u32 	%r3, [ComputeDerivativesKernel_param_0];
	ld.param.u32 	%r6, [ComputeDerivativesKernel_param_1];
	ld.param.u32 	%r5, [ComputeDerivativesKernel_param_2];
	ld.param.u64 	%rd1, [ComputeDerivativesKernel_param_3];
	ld.param.u64 	%rd2, [ComputeDerivativesKernel_param_4];
	ld.param.u64 	%rd3, [ComputeDerivativesKernel_param_5];
	ld.param.u64 	%rd4, [ComputeDerivativesKernel_param_6];
	ld.param.u64 	%rd5, [ComputeDerivativesKernel_param_7];
	mov.u32 	%r7, %tid.x;
	mov.u32 	%r8, %ctaid.x;
	mov.u32 	%r9, %ntid.x;
	mad.lo.s32 	%r1, %r8, %r9, %r7;
	mov.u32 	%r10, %tid.y;
	mov.u32 	%r11, %ctaid.y;
	mov.u32 	%r12, %ntid.y;
	mad.lo.s32 	%r13, %r11, %r12, %r10;
	setp.ge.s32 	%p1, %r1, %r3;
	setp.ge.s32 	%p2, %r13, %r6;
	or.pred  	%p3, %p1, %p2;
	@%p3 bra 	$L__BB2_2;
	cvt.rn.f32.s32 	%f1, %r3;
	rcp.rn.f32 	%f2, %f1;
	cvt.rn.f32.u32 	%f3, %r6;
	rcp.rn.f32 	%f4, %f3;
	cvt.rn.f32.s32 	%f5, %r1;
	add.f32 	%f6, %f5, 0f3F000000;
	mul.f32 	%f7, %f6, %f2;
	cvt.rn.f32.u32 	%f8, %r13;
	add.f32 	%f9, %f8, 0f3F000000;
	mul.f32 	%f10, %f9, %f4;
	add.f32 	%f11, %f2, %f2;
	add.f32 	%f12, %f7, %f11;
	tex.2d.v4.f32.f32 	{%f13, %f14, %f15, %f16}, [%rd4, {%f12, %f10}];
	add.f32 	%f17, %f2, %f7;
	tex.2d.v4.f32.f32 	{%f18, %f19, %f20, %f21}, [%rd4, {%f17, %f10}];
	mul.f32 	%f22, %f18, 0f41000000;
	sub.f32 	%f23, %f13, %f22;
	sub.f32 	%f24, %f7, %f2;
	tex.2d.v4.f32.f32 	{%f25, %f26, %f27, %f28}, [%rd4, {%f24, %f10}];
	fma.rn.f32 	%f29, %f25, 0f41000000, %f23;
	sub.f32 	%f30, %f7, %f11;
	tex.2d.v4.f32.f32 	{%f31, %f32, %f33, %f34}, [%rd4, {%f30, %f10}];
	sub.f32 	%f35, %f29, %f31;
	div.rn.f32 	%f36, %f35, 0f41400000;
	tex.2d.v4.f32.f32 	{%f37, %f38, %f39, %f40}, [%rd5, {%f12, %f10}];
	tex.2d.v4.f32.f32 	{%f41, %f42, %f43, %f44}, [%rd5, {%f17, %f10}];
	mul.f32 	%f45, %f41, 0f41000000;
	sub.f32 	%f46, %f37, %f45;
	tex.2d.v4.f32.f32 	{%f47, %f48, %f49, %f50}, [%rd5, {%f24, %f10}];
	fma.rn.f32 	%f51, %f47, 0f41000000, %f46;
	tex.2d.v4.f32.f32 	{%f52, %f53, %f54, %f55}, [%rd5, {%f30, %f10}];
	cvta.to.global.u64 	%rd6, %rd1;
	sub.f32 	%f56, %f51, %f52;
	div.rn.f32 	%f57, %f56, 0f41400000;
	add.f32 	%f58, %f36, %f57;
	mul.f32 	%f59, %f58, 0f3F000000;
	mul.lo.s32 	%r14, %r5, %r13;
	cvt.s64.s32 	%rd7, %r14;
	add.s64 	%rd8, %rd6, %rd7;
	mul.wide.s32 	%rd9, %r1, 4;
	add.s64 	%rd10, %rd8, %rd9;
	st.global.f32 	[%rd10], %f59;
	tex.2d.v4.f32.f32 	{%f60, %f61, %f62, %f63}, [%rd4, {%f7, %f10}];
	tex.2d.v4.f32.f32 	{%f64, %f65, %f66, %f67}, [%rd5, {%f7, %f10}];
	cvta.to.global.u64 	%rd11, %rd3;
	sub.f32 	%f68, %f60, %f64;
	add.s64 	%rd12, %rd11, %rd7;
	add.s64 	%rd13, %rd12, %rd9;
	st.global.f32 	[%rd13], %f68;
	add.f32 	%f69, %f4, %f4;
	add.f32 	%f70, %f10, %f69;
	tex.2d.v4.f32.f32 	{%f71, %f72, %f73, %f74}, [%rd4, {%f7, %f70}];
	add.f32 	%f75, %f4, %f10;
	tex.2d.v4.f32.f32 	{%f76, %f77, %f78, %f79}, [%rd4, {%f7, %f75}];
	mul.f32 	%f80, %f76, 0f41000000;
	sub.f32 	%f81, %f71, %f80;
	sub.f32 	%f82, %f10, %f4;
	tex.2d.v4.f32.f32 	{%f83, %f84, %f85, %f86}, [%rd4, {%f7, %f82}];
	fma.rn.f32 	%f87, %f83, 0f41000000, %f81;
	sub.f32 	%f88, %f10, %f69;
	tex.2d.v4.f32.f32 	{%f89, %f90, %f91, %f92}, [%rd4, {%f7, %f88}];
	sub.f32 	%f93, %f87, %f89;
	div.rn.f32 	%f94, %f93, 0f41400000;
	tex.2d.v4.f32.f32 	{%f95, %f96, %f97, %f98}, [%rd5, {%f7, %f70}];
	tex.2d.v4.f32.f32 	{%f99, %f100, %f101, %f102}, [%rd5, {%f7, %f75}];
	mul.f32 	%f103, %f99, 0f41000000;
	sub.f32 	%f104, %f95, %f103;
	tex.2d.v4.f32.f32 	{%f105, %f106, %f107, %f108}, [%rd5, {%f7, %f82}];
	fma.rn.f32 	%f109, %f105, 0f41000000, %f104;
	tex.2d.v4.f32.f32 	{%f110, %f111, %f112, %f113}, [%rd5, {%f7, %f88}];
	cvta.to.global.u64 	%rd14, %rd2;
	sub.f32 	%f114, %f109, %f110;
	div.rn.f32 	%f115, %f114, 0f41400000;
	add.f32 	%f116, %f94, %f115;
	mul.f32 	%f117, %f116, 0f3F000000;
	add.s64 	%rd15, %rd14, %rd7;
	add.s64 	%rd16, %rd15, %rd9;
	st.global.f32 	[%rd16], %f117;
$L__BB2_2:
	ret;

}
	// .globl	ComputeDerivatives2Kernel
.visible .entry ComputeDerivatives2Kernel(
	.param .u32 ComputeDerivatives2Kernel_param_0,
	.param .u32 ComputeDerivatives2Kernel_param_1,
	.param .u32 ComputeDerivatives2Kernel_param_2,
	.param .u64 .ptr .align 1 ComputeDerivatives2Kernel_param_3,
	.param .u64 .ptr .align 1 ComputeDerivatives2Kernel_param_4,
	.param .u64 ComputeDerivatives2Kernel_param_5
)
{
	.reg .pred 	%p<4>;
	.reg .b32 	%r<15>;
	.reg .b32 	%f<63>;
	.reg .b64 	%rd<12>;

	ld.param.u32 	%r3, [ComputeDerivatives2Kernel_param_0];
	ld.param.u32 	%r6, [ComputeDerivatives2Kernel_param_1];
	ld.param.u32 	%r5, [ComputeDerivatives2Kernel_param_2];
	ld.param.u64 	%rd1, [ComputeDerivatives2Kernel_param_3];
	ld.param.u64 	%rd2, [ComputeDerivatives2Kernel_param_4];
	ld.param.u64 	%rd3, [ComputeDerivatives2Kernel_param_5];
	mov.u32 	%r7, %tid.x;
	mov.u32 	%r8, %ctaid.x;
	mov.u32 	%r9, %ntid.x;
	mad.lo.s32 	%r1, %r8, %r9, %r7;
	mov.u32 	%r10, %tid.y;
	mov.u32 	%r11, %ctaid.y;
	mov.u32 	%r12, %ntid.y;
	mad.lo.s32 	%r13, %r11, %r12, %r10;
	setp.ge.s32 	%p1, %r1, %r3;
	setp.ge.s32 	%p2, %r13, %r6;
	or.pred  	%p3, %p1, %p2;
	@%p3 bra 	$L__BB3_2;
	cvt.rn.f32.s32 	%f1, %r3;
	rcp.rn.f32 	%f2, %f1;
	cvt.rn.f32.u32 	%f3, %r6;
	rcp.rn.f32 	%f4, %f3;
	cvt.rn.f32.s32 	%f5, %r1;
	add.f32 	%f6, %f5, 0f3F000000;
	mul.f32 	%f7, %f6, %f2;
	cvt.rn.f32.u32 	%f8, %r13;
	add.f32 	%f9, %f8, 0f3F000000;
	mul.f32 	%f10, %f9, %f4;
	add.f32 	%f11, %f2, %f2;
	add.f32 	%f12, %f7, %f11;
	tex.2d.v4.f32.f32 	{%f13, %f14, %f15, %f16}, [%rd3, {%f12, %f10}];
	add.f32 	%f17, %f2, %f7;
	tex.2d.v4.f32.f32 	{%f18, %f19, %f20, %f21}, [%rd3, {%f17, %f10}];
	mul.f32 	%f22, %f18, 0f41000000;
	sub.f32 	%f23, %f13, %f22;
	sub.f32 	%f24, %f7, %f2;
	tex.2d.v4.f32.f32 	{%f25, %f26, %f27, %f28}, [%rd3, {%f24, %f10}];
	fma.rn.f32 	%f29, %f25, 0f41000000, %f23;
	sub.f32 	%f30, %f7, %f11;
	tex.2d.v4.f32.f32 	{%f31, %f32, %f33, %f34}, [%rd3, {%f30, %f10}];
	cvta.to.global.u64 	%rd4, %rd1;
	sub.f32 	%f35, %f29, %f31;
	div.rn.f32 	%f36, %f35, 0f41400000;
	mul.lo.s32 	%r14, %r5, %r13;
	cvt.s64.s32 	%rd5, %r14;
	add.s64 	%rd6, %rd4, %rd5;
	mul.wide.s32 	%rd7, %r1, 4;
	add.s64 	%rd8, %rd6, %rd7;
	st.global.f32 	[%rd8], %f36;
	add.f32 	%f37, %f4, %f4;
	add.f32 	%f38, %f10, %f37;
	tex.2d.v4.f32.f32 	{%f39, %f40, %f41, %f42}, [%rd3, {%f7, %f38}];
	add.f32 	%f43, %f4, %f10;
	tex.2d.v4.f32.f32 	{%f44, %f45, %f46, %f47}, [%rd3, {%f7, %f43}];
	mul.f32 	%f48, %f44, 0f41000000;
	sub.f32 	%f49, %f39, %f48;
	sub.f32 	%f50, %f10, %f4;
	tex.2d.v4.f32.f32 	{%f51, %f52, %f53, %f54}, [%rd3, {%f7, %f50}];
	fma.rn.f32 	%f55, %f51, 0f41000000, %f49;
	sub.f32 	%f56, %f10, %f37;
	tex.2d.v4.f32.f32 	{%f57, %f58, %f59, %f60}, [%rd3, {%f7, %f56}];
	cvta.to.global.u64 	%rd9, %rd2;
	sub.f32 	%f61, %f55, %f57;
	div.rn.f32 	%f62, %f61, 0f41400000;
	add.s64 	%rd10, %rd9, %rd5;
	add.s64 	%rd11, %rd10, %rd7;
	st.global.f32 	[%rd11], %f62;
$L__BB3_2:
	ret;

}
	// .globl	lucasKanadeOptim
.visible .entry lucasKanadeOptim(
	.param .u64 .ptr .align 1 lucasKanadeOptim_param_0,
	.param .u64 .ptr .align 1 lucasKanadeOptim_param_1,
	.param .u64 .ptr .align 1 lucasKanadeOptim_param_2,
	.param .u64 .ptr .align 1 lucasKanadeOptim_param_3,
	.param .u32 lucasKanadeOptim_param_4,
	.param .u32 lucasKanadeOptim_param_5,
	.param .u32 lucasKanadeOptim_param_6,
	.param .u32 lucasKanadeOptim_param_7,
	.param .u32 lucasKanadeOptim_param_8,
	.param .f32 lucasKanadeOptim_param_9
)
{
	.local .align 4 .b8 	__local_depot4[28];
	.reg .b64 	%SP;
	.reg .b64 	%SPL;
	.reg .pred 	%p<65>;
	.reg .b32 	%r<254>;
	.reg .b32 	%f<399>;
	.reg .b64 	%rd<143>;
	.reg .b64 	%fd<9>;

	mov.u64 	%SPL, __local_depot4;
	ld.param.u64 	%rd36, [lucasKanadeOptim_param_1];
	ld.param.u64 	%rd37, [lucasKanadeOptim_param_2];
	ld.param.u64 	%rd38, [lucasKanadeOptim_param_3];
	ld.param.u32 	%r83, [lucasKanadeOptim_param_4];
	ld.param.u32 	%r84, [lucasKanadeOptim_param_5];
	ld.param.u32 	%r86, [lucasKanadeOptim_param_6];
	ld.param.u32 	%r87, [lucasKanadeOptim_param_7];
	ld.param.u32 	%r85, [lucasKanadeOptim_param_8];
	neg.s32 	%r1, %r85;
	cvta.to.global.u64 	%rd1, %rd38;
	cvta.to.global.u64 	%rd2, %rd37;
	cvta.to.global.u64 	%rd3, %rd36;
	add.u64 	%rd4, %SPL, 0;
	mov.u32 	%r88, %ctaid.x;
	mov.u32 	%r89, %ntid.x;
	mov.u32 	%r90, %tid.x;
	mad.lo.s32 	%r91, %r88, %r89, %r90;
	mov.u32 	%r92, %ctaid.y;
	mov.u32 	%r93, %ntid.y;
	mov.u32 	%r94, %tid.y;
	mad.lo.s32 	%r95, %r92, %r93, %r94;
	sub.s32 	%r96, %r86, %r85;
	setp.ge.s32 	%p1, %r91, %r96;
	min.s32 	%r98, %r91, %r95;
	setp.lt.s32 	%p2, %r98, %r85;
	sub.s32 	%r99, %r87, %r85;
	setp.ge.s32 	%p3, %r95, %r99;
	or.pred  	%p4, %p1, %p3;
	or.pred  	%p5, %p4, %p2;
	@%p5 bra 	$L__BB4_49;
	shl.b32 	%r4, %r85, 1;
	not.b32 	%r5, %r4;
	or.b32  	%r6, %r4, 1;
	setp.lt.s32 	%p6, %r85, %r1;
	mov.f32 	%f381, 0f00000000;
	mov.f32 	%f380, %f381;
	mov.f32 	%f379, %f381;
	@%p6 bra 	$L__BB4_11;
	and.b32  	%r7, %r85, 1;
	sub.s32 	%r8, %r91, %r85;
	mov.f32 	%f379, 0f00000000;
	mov.u32 	%r229, %r1;
	mov.f32 	%f380, %f379;
	mov.f32 	%f381, %f379;
$L__BB4_3:
	setp.lt.u32 	%p7, %r4, 7;
	add.s32 	%r101, %r229, %r95;
	mul.lo.s32 	%r102, %r101, %r84;
	cvt.s64.s32 	%rd40, %r102;
	add.s64 	%rd5, %rd3, %rd40;
	add.s64 	%rd6, %rd2, %rd40;
	mov.u32 	%r233, %r1;
	@%p7 bra 	$L__BB4_6;
	and.b32  	%r103, %r6, -8;
	neg.s32 	%r231, %r103;
	mov.u32 	%r230, %r8;
	mov.u32 	%r233, %r1;
$L__BB4_5:
	.pragma "nounroll";
	mul.wide.s32 	%rd41, %r230, 4;
	add.s64 	%rd42, %rd5, %rd41;
	ld.global.nc.f32 	%f75, [%rd42];
	add.s64 	%rd43, %rd6, %rd41;
	ld.global.nc.f32 	%f76, [%rd43];
	fma.rn.f32 	%f77, %f75, %f75, %f381;
	fma.rn.f32 	%f78, %f75, %f76, %f380;
	fma.rn.f32 	%f79, %f76, %f76, %f379;
	ld.global.nc.f32 	%f80, [%rd42+4];
	ld.global.nc.f32 	%f81, [%rd43+4];
	fma.rn.f32 	%f82, %f80, %f80, %f77;
	fma.rn.f32 	%f83, %f80, %f81, %f78;
	fma.rn.f32 	%f84, %f81, %f81, %f79;
	ld.global.nc.f32 	%f85, [%rd42+8];
	ld.global.nc.f32 	%f86, [%rd43+8];
	fma.rn.f32 	%f87, %f85, %f85, %f82;
	fma.rn.f32 	%f88, %f85, %f86, %f83;
	fma.rn.f32 	%f89, %f86, %f86, %f84;
	ld.global.nc.f32 	%f90, [%rd42+12];
	ld.global.nc.f32 	%f91, [%rd43+12];
	fma.rn.f32 	%f92, %f90, %f90, %f87;
	fma.rn.f32 	%f93, %f90, %f91, %f88;
	fma.rn.f32 	%f94, %f91, %f91, %f89;
	ld.global.nc.f32 	%f95, [%rd42+16];
	ld.global.nc.f32 	%f96, [%rd43+16];
	fma.rn.f32 	%f97, %f95, %f95, %f92;
	fma.rn.f32 	%f98, %f95, %f96, %f93;
	fma.rn.f32 	%f99, %f96, %f96, %f94;
	ld.global.nc.f32 	%f100, [%rd42+20];
	ld.global.nc.f32 	%f101, [%rd43+20];
	fma.rn.f32 	%f102, %f100, %f100, %f97;
	fma.rn.f32 	%f103, %f100, %f101, %f98;
	fma.rn.f32 	%f104, %f101, %f101, %f99;
	ld.global.nc.f32 	%f105, [%rd42+24];
	ld.global.nc.f32 	%f106, [%rd43+24];
	fma.rn.f32 	%f107, %f105, %f105, %f102;
	fma.rn.f32 	%f108, %f105, %f106, %f103;
	fma.rn.f32 	%f109, %f106, %f106, %f104;
	ld.global.nc.f32 	%f110, [%rd42+28];
	ld.global.nc.f32 	%f111, [%rd43+28];
	fma.rn.f32 	%f381, %f110, %f110, %f107;
	fma.rn.f32 	%f380, %f110, %f111, %f108;
	fma.rn.f32 	%f379, %f111, %f111, %f109;
	add.s32 	%r233, %r233, 8;
	add.s32 	%r231, %r231, 8;
	add.s32 	%r230, %r230, 8;
	setp.ne.s32 	%p8, %r231, 0;
	@%p8 bra 	$L__BB4_5;
$L__BB4_6:
	and.b32  	%r104, %r4, 6;
	setp.lt.u32 	%p9, %r104, 3;
	@%p9 bra 	$L__BB4_8;
	add.s32 	%r105, %r233, %r91;
	mul.wide.s32 	%rd44, %r105, 4;
	add.s64 	%rd45, %rd5, %rd44;
	ld.global.nc.f32 	%f112, [%rd45];
	add.s64 	%rd46, %rd6, %rd44;
	ld.global.nc.f32 	%f113, [%rd46];
	fma.rn.f32 	%f114, %f112, %f112, %f381;
	fma.rn.f32 	%f115, %f112, %f113, %f380;
	fma.rn.f32 	%f116, %f113, %f113, %f379;
	ld.global.nc.f32 	%f117, [%rd45+4];
	ld.global.nc.f32 	%f118, [%rd46+4];
	fma.rn.f32 	%f119, %f117, %f117, %f114;
	fma.rn.f32 	%f120, %f117, %f118, %f115;
	fma.rn.f32 	%f121, %f118, %f118, %f116;
	ld.global.nc.f32 	%f122, [%rd45+8];
	ld.global.nc.f32 	%f123, [%rd46+8];
	fma.rn.f32 	%f124, %f122, %f122, %f119;
	fma.rn.f32 	%f125, %f122, %f123, %f120;
	fma.rn.f32 	%f126, %f123, %f123, %f121;
	ld.global.nc.f32 	%f127, [%rd45+12];
	ld.global.nc.f32 	%f128, [%rd46+12];
	fma.rn.f32 	%f381, %f127, %f127, %f124;
	fma.rn.f32 	%f380, %f127, %f128, %f125;
	fma.rn.f32 	%f379, %f128, %f128, %f126;
	add.s32 	%r233, %r233, 4;
$L__BB4_8:
	setp.eq.s32 	%p10, %r7, 0;
	@%p10 bra 	$L__BB4_10;
	add.s32 	%r106, %r233, %r91;
	mul.wide.s32 	%rd47, %r106, 4;
	add.s64 	%rd48, %rd5, %rd47;
	ld.global.nc.f32 	%f129, [%rd48];
	add.s64 	%rd49, %rd6, %rd47;
	ld.global.nc.f32 	%f130, [%rd49];
	fma.rn.f32 	%f131, %f129, %f129, %f381;
	fma.rn.f32 	%f132, %f129, %f130, %f380;
	fma.rn.f32 	%f133, %f130, %f130, %f379;
	ld.global.nc.f32 	%f134, [%rd48+4];
	ld.global.nc.f32 	%f135, [%rd49+4];
	fma.rn.f32 	%f381, %f134, %f134, %f131;
	fma.rn.f32 	%f380, %f134, %f135, %f132;
	fma.rn.f32 	%f379, %f135, %f135, %f133;
	add.s32 	%r233, %r233, 2;
$L__BB4_10:
	add.s32 	%r107, %r233, %r91;
	mul.wide.s32 	%rd50, %r107, 4;
	add.s64 	%rd51, %rd5, %rd50;
	ld.global.nc.f32 	%f136, [%rd51];
	add.s64 	%rd52, %rd6, %rd50;
	ld.global.nc.f32 	%f137, [%rd52];
	fma.rn.f32 	%f381, %f136, %f136, %f381;
	fma.rn.f32 	%f380, %f136, %f137, %f380;
	fma.rn.f32 	%f379, %f137, %f137, %f379;
	add.s32 	%r22, %r229, 1;
	setp.ne.s32 	%p11, %r229, %r85;
	mov.u32 	%r229, %r22;
	@%p11 bra 	$L__BB4_3;
$L__BB4_11:
	add.f32 	%f138, %f381, %f381;
	add.f32 	%f139, %f380, %f380;
	mul.f32 	%f140, %f139, %f379;
	fma.rn.f32 	%f31, %f138, %f380, %f140;
	mul.f32 	%f32, %f381, %f381;
	mul.f32 	%f33, %f380, %f380;
	add.f32 	%f34, %f32, %f33;
	sub.f32 	%f141, %f34, %f33;
	mul.f32 	%f35, %f379, %f379;
	sub.f32 	%f36, %f141, %f35;
	abs.f32 	%f142, %f36;
	abs.f32 	%f37, %f31;
	setp.gt.f32 	%p12, %f37, %f142;
	selp.f32 	%f143, %f37, %f142, %p12;
	selp.f32 	%f144, %f142, %f37, %p12;
	div.rn.f32 	%f145, %f144, %f143;
	mul.f32 	%f146, %f145, %f145;
	fma.rn.f32 	%f147, %f146, 0f3B33710B, 0fBC807748;
	fma.rn.f32 	%f148, %f147, %f146, 0f3D2CDAB2;
	fma.rn.f32 	%f149, %f148, %f146, 0fBD992D10;
	fma.rn.f32 	%f150, %f149, %f146, 0f3DD9EA6C;
	fma.rn.f32 	%f151, %f150, %f146, 0fBE117CB1;
	fma.rn.f32 	%f152, %f151, %f146, 0f3E4CBCE0;
	fma.rn.f32 	%f153, %f152, %f146, 0fBEAAAA7D;
	mul.f32 	%f154, %f146, %f153;
	fma.rn.f32 	%f155, %f154, %f145, %f145;
	neg.f32 	%f156, %f155;
	fma.rn.f32 	%f157, 0f3F6EE581, 0f3FD774EB, %f156;
	selp.f32 	%f158, %f157, %f155, %p12;
	selp.f32 	%f159, 0f3F6EE581, 0f3FEEE581, %p12;
	selp.f32 	%f160, %f155, %f156, %p12;
	mov.b32 	%r108, %f36;
	fma.rn.f32 	%f161, %f159, 0f3FD774EB, %f160;
	setp.lt.s32 	%p13, %r108, 0;
	selp.f32 	%f162, %f161, %f158, %p13;
	add.f32 	%f163, %f37, %f142;
	setp.eq.f32 	%p14, %f143, 0f00000000;
	selp.f32 	%f164, 0f40490FDB, 0f00000000, %p13;
	setp.eq.f32 	%p15, %f142, %f37;
	selp.f32 	%f165, 0f4016CBE4, 0f3F490FDB, %p13;
	selp.f32 	%f166, %f165, %f162, %p15;
	selp.f32 	%f167, %f164, %f166, %p14;
	abs.f32 	%f168, %f163;
	setp.nan.f32 	%p16, %f168, %f168;
	copysign.f32 	%f169, %f31, %f167;
	selp.f32 	%f170, %f163, %f169, %p16;
	mul.f32 	%f38, %f170, 0f3F000000;
	mul.f32 	%f171, %f38, 0f3F22F983;
	cvt.rni.s32.f32 	%r243, %f171;
	cvt.rn.f32.s32 	%f172, %r243;
	fma.rn.f32 	%f173, %f172, 0fBFC90FDA, %f38;
	fma.rn.f32 	%f174, %f172, 0fB3A22168, %f173;
	fma.rn.f32 	%f392, %f172, 0fA7C234C5, %f174;
	abs.f32 	%f40, %f38;
	setp.ltu.f32 	%p17, %f40, 0f47CE4780;
	mov.u32 	%r239, %r243;
	mov.f32 	%f391, %f392;
	@%p17 bra 	$L__BB4_19;
	setp.neu.f32 	%p18, %f40, 0f7F800000;
	@%p18 bra 	$L__BB4_14;
	mov.f32 	%f177, 0f00000000;
	mul.rn.f32 	%f391, %f38, %f177;
	mov.b32 	%r239, 0;
	bra.uni 	$L__BB4_19;
$L__BB4_14:
	mov.b32 	%r24, %f38;
	mov.b64 	%rd133, 0;
	mov.b32 	%r236, 0;
	mov.u64 	%rd131, __cudart_i2opi_f;
	shl.b32 	%r111, %r24, 8;
	or.b32  	%r112, %r111, -2147483648;
	mov.u64 	%rd132, %rd4;
$L__BB4_15:
	.pragma "nounroll";
	ld.global.nc.u32 	%r110, [%rd131];
	mad.wide.u32 	%rd55, %r110, %r112, %rd133;
	shr.u64 	%rd133, %rd55, 32;
	st.local.u32 	[%rd132], %rd55;
	add.s32 	%r236, %r236, 1;
	add.s64 	%rd132, %rd132, 4;
	add.s64 	%rd131, %rd131, 4;
	setp.ne.s32 	%p19, %r236, 6;
	@%p19 bra 	$L__BB4_15;
	shr.u32 	%r113, %r24, 23;
	st.local.u32 	[%rd4+24], %rd133;
	and.b32  	%r27, %r113, 31;
	and.b32  	%r114, %r113, 224;
	add.s32 	%r115, %r114, -128;
	shr.u32 	%r116, %r115, 5;
	mul.wide.u32 	%rd56, %r116, 4;
	sub.s64 	%rd13, %rd4, %rd56;
	ld.local.u32 	%r237, [%rd13+24];
	ld.local.u32 	%r238, [%rd13+20];
	setp.eq.s32 	%p20, %r27, 0;
	@%p20 bra 	$L__BB4_18;
	shf.l.wrap.b32 	%r237, %r238, %r237, %r27;
	ld.local.u32 	%r117, [%rd13+16];
	shf.l.wrap.b32 	%r238, %r117, %r238, %r27;
$L__BB4_18:
	shr.u32 	%r118, %r237, 30;
	shf.l.wrap.b32 	%r119, %r238, %r237, 2;
	shl.b32 	%r120, %r238, 2;
	shr.u32 	%r121, %r119, 31;
	add.s32 	%r122, %r121, %r118;
	neg.s32 	%r123, %r122;
	setp.lt.s32 	%p21, %r24, 0;
	selp.b32 	%r239, %r123, %r122, %p21;
	xor.b32  	%r124, %r119, %r24;
	shr.s32 	%r125, %r119, 31;
	xor.b32  	%r126, %r125, %r119;
	xor.b32  	%r127, %r125, %r120;
	cvt.u64.u32 	%rd57, %r126;
	shl.b64 	%rd58, %rd57, 32;
	cvt.u64.u32 	%rd59, %r127;
	or.b64  	%rd60, %rd58, %rd59;
	cvt.rn.f64.s64 	%fd1, %rd60;
	mul.f64 	%fd2, %fd1, 0d3BF921FB54442D19;
	cvt.rn.f32.f64 	%f175, %fd2;
	neg.f32 	%f176, %f175;
	setp.lt.s32 	%p22, %r124, 0;
	selp.f32 	%f391, %f176, %f175, %p22;
$L__BB4_19:
	add.s32 	%r129, %r239, 1;
	mul.rn.f32 	%f178, %f391, %f391;
	and.b32  	%r130, %r239, 1;
	setp.eq.b32 	%p24, %r130, 1;
	selp.f32 	%f179, %f391, 0f3F800000, %p24;
	fma.rn.f32 	%f180, %f178, %f179, 0f00000000;
	fma.rn.f32 	%f181, %f178, 0f37CBAC00, 0fBAB607ED;
	selp.f32 	%f182, 0fB94D4153, %f181, %p24;
	selp.f32 	%f183, 0f3C0885E4, 0f3D2AAABB, %p24;
	fma.rn.f32 	%f184, %f182, %f178, %f183;
	selp.f32 	%f185, 0fBE2AAAA8, 0fBEFFFFFF, %p24;
	fma.rn.f32 	%f186, %f184, %f178, %f185;
	fma.rn.f32 	%f187, %f186, %f180, %f179;
	and.b32  	%r131, %r129, 2;
	setp.eq.s32 	%p25, %r131, 0;
	mov.f32 	%f188, 0f00000000;
	sub.f32 	%f189, %f188, %f187;
	selp.f32 	%f44, %f187, %f189, %p25;
	@%p17 bra 	$L__BB4_27;
	setp.neu.f32 	%p26, %f40, 0f7F800000;
	@%p26 bra 	$L__BB4_22;
	mov.f32 	%f192, 0f00000000;
	mul.rn.f32 	%f392, %f38, %f192;
	mov.b32 	%r243, 0;
	bra.uni 	$L__BB4_27;
$L__BB4_22:
	mov.b32 	%r36, %f38;
	mov.b64 	%rd136, 0;
	mov.b32 	%r240, 0;
	mov.u64 	%rd134, __cudart_i2opi_f;
	shl.b32 	%r134, %r36, 8;
	or.b32  	%r135, %r134, -2147483648;
	mov.u64 	%rd135, %rd4;
$L__BB4_23:
	.pragma "nounroll";
	ld.global.nc.u32 	%r133, [%rd134];
	mad.wide.u32 	%rd63, %r133, %r135, %rd136;
	shr.u64 	%rd136, %rd63, 32;
	st.local.u32 	[%rd135], %rd63;
	add.s32 	%r240, %r240, 1;
	add.s64 	%rd135, %rd135, 4;
	add.s64 	%rd134, %rd134, 4;
	setp.ne.s32 	%p27, %r240, 6;
	@%p27 bra 	$L__BB4_23;
	shr.u32 	%r136, %r36, 23;
	st.local.u32 	[%rd4+24], %rd136;
	and.b32  	%r39, %r136, 31;
	and.b32  	%r137, %r136, 224;
	add.s32 	%r138, %r137, -128;
	shr.u32 	%r139, %r138, 5;
	mul.wide.u32 	%rd64, %r139, 4;
	sub.s64 	%rd20, %rd4, %rd64;
	ld.local.u32 	%r241, [%rd20+24];
	ld.local.u32 	%r242, [%rd20+20];
	setp.eq.s32 	%p28, %r39, 0;
	@%p28 bra 	$L__BB4_26;
	shf.l.wrap.b32 	%r241, %r242, %r241, %r39;
	ld.local.u32 	%r140, [%rd20+16];
	shf.l.wrap.b32 	%r242, %r140, %r242, %r39;
$L__BB4_26:
	shr.u32 	%r141, %r241, 30;
	shf.l.wrap.b32 	%r142, %r242, %r241, 2;
	shl.b32 	%r143, %r242, 2;
	shr.u32 	%r144, %r142, 31;
	add.s32 	%r145, %r144, %r141;
	neg.s32 	%r146, %r145;
	setp.lt.s32 	%p29, %r36, 0;
	selp.b32 	%r243, %r146, %r145, %p29;
	xor.b32  	%r147, %r142, %r36;
	shr.s32 	%r148, %r142, 31;
	xor.b32  	%r149, %r148, %r142;
	xor.b32  	%r150, %r148, %r143;
	cvt.u64.u32 	%rd65, %r149;
	shl.b64 	%rd66, %rd65, 32;
	cvt.u64.u32 	%rd67, %r150;
	or.b64  	%rd68, %rd66, %rd67;
	cvt.rn.f64.s64 	%fd3, %rd68;
	mul.f64 	%fd4, %fd3, 0d3BF921FB54442D19;
	cvt.rn.f32.f64 	%f190, %fd4;
	neg.f32 	%f191, %f190;
	setp.lt.s32 	%p30, %r147, 0;
	selp.f32 	%f392, %f191, %f190, %p30;
$L__BB4_27:
	ld.param.f32 	%f372, [lucasKanadeOptim_param_9];
	mul.rn.f32 	%f193, %f392, %f392;
	and.b32  	%r152, %r243, 1;
	setp.eq.b32 	%p31, %r152, 1;
	selp.f32 	%f194, 0f3F800000, %f392, %p31;
	fma.rn.f32 	%f195, %f193, %f194, 0f00000000;
	fma.rn.f32 	%f196, %f193, 0f37CBAC00, 0fBAB607ED;
	selp.f32 	%f197, %f196, 0fB94D4153, %p31;
	selp.f32 	%f198, 0f3D2AAABB, 0f3C0885E4, %p31;
	fma.rn.f32 	%f199, %f197, %f193, %f198;
	selp.f32 	%f200, 0fBEFFFFFF, 0fBE2AAAA8, %p31;
	fma.rn.f32 	%f201, %f199, %f193, %f200;
	fma.rn.f32 	%f202, %f201, %f195, %f194;
	and.b32  	%r153, %r243, 2;
	setp.eq.s32 	%p32, %r153, 0;
	mov.f32 	%f203, 0f00000000;
	sub.f32 	%f204, %f203, %f202;
	selp.f32 	%f48, %f202, %f204, %p32;
	add.f32 	%f205, %f33, %f34;
	add.f32 	%f206, %f35, %f205;
	mul.f32 	%f207, %f380, %f379;
	fma.rn.f32 	%f208, %f381, %f380, %f207;
	mul.f32 	%f209, %f208, 0f40800000;
	mul.f32 	%f210, %f208, %f209;
	fma.rn.f32 	%f211, %f36, %f36, %f210;
	sqrt.rn.f32 	%f212, %f211;
	add.f32 	%f213, %f206, %f212;
	mul.f32 	%f214, %f213, 0f3F000000;
	sqrt.rn.f32 	%f49, %f214;
	sub.f32 	%f50, %f206, %f212;
	setp.lt.f32 	%p33, %f49, %f372;
	@%p33 bra 	$L__BB4_49;
	mul.f32 	%f215, %f50, 0f3F000000;
	sqrt.rn.f32 	%f51, %f215;
	sub.f32 	%f216, %f32, %f33;
	add.f32 	%f217, %f33, %f216;
	sub.f32 	%f218, %f217, %f35;
	abs.f32 	%f219, %f218;
	setp.gt.f32 	%p34, %f37, %f219;
	selp.f32 	%f220, %f37, %f219, %p34;
	selp.f32 	%f221, %f219, %f37, %p34;
	div.rn.f32 	%f222, %f221, %f220;
	mul.f32 	%f223, %f222, %f222;
	fma.rn.f32 	%f224, %f223, 0f3B33710B, 0fBC807748;
	fma.rn.f32 	%f225, %f224, %f223, 0f3D2CDAB2;
	fma.rn.f32 	%f226, %f225, %f223, 0fBD992D10;
	fma.rn.f32 	%f227, %f226, %f223, 0f3DD9EA6C;
	fma.rn.f32 	%f228, %f227, %f223, 0fBE117CB1;
	fma.rn.f32 	%f229, %f228, %f223, 0f3E4CBCE0;
	fma.rn.f32 	%f230, %f229, %f223, 0fBEAAAA7D;
	mul.f32 	%f231, %f223, %f230;
	fma.rn.f32 	%f232, %f231, %f222, %f222;
	neg.f32 	%f233, %f232;
	fma.rn.f32 	%f234, 0f3F6EE581, 0f3FD774EB, %f233;
	selp.f32 	%f235, %f234, %f232, %p34;
	selp.f32 	%f236, 0f3F6EE581, 0f3FEEE581, %p34;
	selp.f32 	%f237, %f232, %f233, %p34;
	mov.b32 	%r154, %f218;
	fma.rn.f32 	%f238, %f236, 0f3FD774EB, %f237;
	setp.lt.s32 	%p35, %r154, 0;
	selp.f32 	%f239, %f238, %f235, %p35;
	add.f32 	%f240, %f37, %f219;
	setp.eq.f32 	%p36, %f220, 0f00000000;
	selp.f32 	%f241, 0f40490FDB, 0f00000000, %p35;
	setp.eq.f32 	%p37, %f219, %f37;
	selp.f32 	%f242, 0f4016CBE4, 0f3F490FDB, %p35;
	selp.f32 	%f243, %f242, %f239, %p37;
	selp.f32 	%f244, %f241, %f243, %p36;
	abs.f32 	%f245, %f240;
	setp.nan.f32 	%p38, %f245, %f245;
	copysign.f32 	%f246, %f31, %f244;
	selp.f32 	%f247, %f240, %f246, %p38;
	mul.f32 	%f52, %f247, 0f3F000000;
	mul.f32 	%f248, %f52, 0f3F22F983;
	cvt.rni.s32.f32 	%r251, %f248;
	cvt.rn.f32.s32 	%f249, %r251;
	fma.rn.f32 	%f250, %f249, 0fBFC90FDA, %f52;
	fma.rn.f32 	%f251, %f249, 0fB3A22168, %f250;
	fma.rn.f32 	%f394, %f249, 0fA7C234C5, %f251;
	abs.f32 	%f54, %f52;
	setp.ltu.f32 	%p39, %f54, 0f47CE4780;
	mov.u32 	%r247, %r251;
	mov.f32 	%f393, %f394;
	@%p39 bra 	$L__BB4_36;
	setp.neu.f32 	%p40, %f54, 0f7F800000;
	@%p40 bra 	$L__BB4_31;
	mov.f32 	%f254, 0f00000000;
	mul.rn.f32 	%f393, %f52, %f254;
	mov.b32 	%r247, 0;
	bra.uni 	$L__BB4_36;
$L__BB4_31:
	mov.b32 	%r49, %f52;
	shl.b32 	%r156, %r49, 8;
	or.b32  	%r50, %r156, -2147483648;
	mov.b64 	%rd139, 0;
	mov.b32 	%r244, 0;
	mov.u64 	%rd137, __cudart_i2opi_f;
	mov.u64 	%rd138, %rd4;
$L__BB4_32:
	.pragma "nounroll";
	ld.global.nc.u32 	%r157, [%rd137];
	mad.wide.u32 	%rd71, %r157, %r50, %rd139;
	shr.u64 	%rd139, %rd71, 32;
	st.local.u32 	[%rd138], %rd71;
	add.s32 	%r244, %r244, 1;
	add.s64 	%rd138, %rd138, 4;
	add.s64 	%rd137, %rd137, 4;
	setp.ne.s32 	%p41, %r244, 6;
	@%p41 bra 	$L__BB4_32;
	shr.u32 	%r158, %r49, 23;
	st.local.u32 	[%rd4+24], %rd139;
	and.b32  	%r53, %r158, 31;
	and.b32  	%r159, %r158, 224;
	add.s32 	%r160, %r159, -128;
	shr.u32 	%r161, %r160, 5;
	mul.wide.u32 	%rd72, %r161, 4;
	sub.s64 	%rd27, %rd4, %rd72;
	ld.local.u32 	%r245, [%rd27+24];
	ld.local.u32 	%r246, [%rd27+20];
	setp.eq.s32 	%p42, %r53, 0;
	@%p42 bra 	$L__BB4_35;
	shf.l.wrap.b32 	%r245, %r246, %r245, %r53;
	ld.local.u32 	%r162, [%rd27+16];
	shf.l.wrap.b32 	%r246, %r162, %r246, %r53;
$L__BB4_35:
	shr.u32 	%r163, %r245, 30;
	shf.l.wrap.b32 	%r164, %r246, %r245, 2;
	shl.b32 	%r165, %r246, 2;
	shr.u32 	%r166, %r164, 31;
	add.s32 	%r167, %r166, %r163;
	neg.s32 	%r168, %r167;
	setp.lt.s32 	%p43, %r49, 0;
	selp.b32 	%r247, %r168, %r167, %p43;
	xor.b32  	%r169, %r164, %r49;
	shr.s32 	%r170, %r164, 31;
	xor.b32  	%r171, %r170, %r164;
	xor.b32  	%r172, %r170, %r165;
	cvt.u64.u32 	%rd73, %r171;
	shl.b64 	%rd74, %rd73, 32;
	cvt.u64.u32 	%rd75, %r172;
	or.b64  	%rd76, %rd74, %rd75;
	cvt.rn.f64.s64 	%fd5, %rd76;
	mul.f64 	%fd6, %fd5, 0d3BF921FB54442D19;
	cvt.rn.f32.f64 	%f252, %fd6;
	neg.f32 	%f253, %f252;
	setp.lt.s32 	%p44, %r169, 0;
	selp.f32 	%f393, %f253, %f252, %p44;
$L__BB4_36:
	add.s32 	%r174, %r247, 1;
	mul.rn.f32 	%f255, %f393, %f393;
	and.b32  	%r175, %r247, 1;
	setp.eq.b32 	%p46, %r175, 1;
	selp.f32 	%f256, %f393, 0f3F800000, %p46;
	fma.rn.f32 	%f257, %f255, %f256, 0f00000000;
	fma.rn.f32 	%f258, %f255, 0f37CBAC00, 0fBAB607ED;
	selp.f32 	%f259, 0fB94D4153, %f258, %p46;
	selp.f32 	%f260, 0f3C0885E4, 0f3D2AAABB, %p46;
	fma.rn.f32 	%f261, %f259, %f255, %f260;
	selp.f32 	%f262, 0fBE2AAAA8, 0fBEFFFFFF, %p46;
	fma.rn.f32 	%f263, %f261, %f255, %f262;
	fma.rn.f32 	%f264, %f263, %f257, %f256;
	and.b32  	%r176, %r174, 2;
	setp.eq.s32 	%p47, %r176, 0;
	mov.f32 	%f265, 0f00000000;
	sub.f32 	%f266, %f265, %f264;
	selp.f32 	%f58, %f264, %f266, %p47;
	@%p39 bra 	$L__BB4_44;
	setp.neu.f32 	%p48, %f54, 0f7F800000;
	@%p48 bra 	$L__BB4_39;
	mov.f32 	%f269, 0f00000000;
	mul.rn.f32 	%f394, %f52, %f269;
	mov.b32 	%r251, 0;
	bra.uni 	$L__BB4_44;
$L__BB4_39:
	mov.b32 	%r62, %f52;
	shl.b32 	%r178, %r62, 8;
	or.b32  	%r63, %r178, -2147483648;
	mov.b64 	%rd142, 0;
	mov.b32 	%r248, 0;
	mov.u64 	%rd140, __cudart_i2opi_f;
	mov.u64 	%rd141, %rd4;
$L__BB4_40:
	.pragma "nounroll";
	ld.global.nc.u32 	%r179, [%rd140];
	mad.wide.u32 	%rd79, %r179, %r63, %rd142;
	shr.u64 	%rd142, %rd79, 32;
	st.local.u32 	[%rd141], %rd79;
	add.s32 	%r248, %r248, 1;
	add.s64 	%rd141, %rd141, 4;
	add.s64 	%rd140, %rd140, 4;
	setp.ne.s32 	%p49, %r248, 6;
	@%p49 bra 	$L__BB4_40;
	shr.u32 	%r180, %r62, 23;
	st.local.u32 	[%rd4+24], %rd142;
	and.b32  	%r66, %r180, 31;
	and.b32  	%r181, %r180, 224;
	add.s32 	%r182, %r181, -128;
	shr.u32 	%r183, %r182, 5;
	mul.wide.u32 	%rd80, %r183, 4;
	sub.s64 	%rd34, %rd4, %rd80;
	ld.local.u32 	%r249, [%rd34+24];
	ld.local.u32 	%r250, [%rd34+20];
	setp.eq.s32 	%p50, %r66, 0;
	@%p50 bra 	$L__BB4_43;
	shf.l.wrap.b32 	%r249, %r250, %r249, %r66;
	ld.local.u32 	%r184, [%rd34+16];
	shf.l.wrap.b32 	%r250, %r184, %r250, %r66;
$L__BB4_43:
	shr.u32 	%r185, %r249, 30;
	shf.l.wrap.b32 	%r186, %r250, %r249, 2;
	shl.b32 	%r187, %r250, 2;
	shr.u32 	%r188, %r186, 31;
	add.s32 	%r189, %r188, %r185;
	neg.s32 	%r190, %r189;
	setp.lt.s32 	%p51, %r62, 0;
	selp.b32 	%r251, %r190, %r189, %p51;
	xor.b32  	%r191, %r186, %r62;
	shr.s32 	%r192, %r186, 31;
	xor.b32  	%r193, %r192, %r186;
	xor.b32  	%r194, %r192, %r187;
	cvt.u64.u32 	%rd81, %r193;
	shl.b64 	%rd82, %rd81, 32;
	cvt.u64.u32 	%rd83, %r194;
	or.b64  	%rd84, %rd82, %rd83;
	cvt.rn.f64.s64 	%fd7, %rd84;
	mul.f64 	%fd8, %fd7, 0d3BF921FB54442D19;
	cvt.rn.f32.f64 	%f267, %fd8;
	neg.f32 	%f268, %f267;
	setp.lt.s32 	%p52, %r191, 0;
	selp.f32 	%f394, %f268, %f267, %p52;
$L__BB4_44:
	rcp.rn.f32 	%f271, %f49;
	setp.neu.f32 	%p53, %f49, 0f00000000;
	selp.f32 	%f272, %f271, 0f00000000, %p53;
	rcp.rn.f32 	%f273, %f51;
	setp.neu.f32 	%p54, %f51, 0f00000000;
	selp.f32 	%f274, %f273, 0f00000000, %p54;
	mul.rn.f32 	%f275, %f394, %f394;
	and.b32  	%r197, %r251, 1;
	setp.eq.b32 	%p55, %r197, 1;
	selp.f32 	%f276, 0f3F800000, %f394, %p55;
	fma.rn.f32 	%f277, %f275, %f276, 0f00000000;
	fma.rn.f32 	%f278, %f275, 0f37CBAC00, 0fBAB607ED;
	selp.f32 	%f279, %f278, 0fB94D4153, %p55;
	selp.f32 	%f280, 0f3D2AAABB, 0f3C0885E4, %p55;
	fma.rn.f32 	%f281, %f279, %f275, %f280;
	selp.f32 	%f282, 0fBEFFFFFF, 0fBE2AAAA8, %p55;
	fma.rn.f32 	%f283, %f281, %f275, %f282;
	fma.rn.f32 	%f284, %f283, %f277, %f276;
	and.b32  	%r198, %r251, 2;
	setp.eq.s32 	%p56, %r198, 0;
	mov.f32 	%f397, 0f00000000;
	sub.f32 	%f285, %f397, %f284;
	selp.f32 	%f286, %f284, %f285, %p56;
	mul.f32 	%f287, %f380, %f48;
	fma.rn.f32 	%f288, %f381, %f44, %f287;
	mul.f32 	%f289, %f380, %f44;
	fma.rn.f32 	%f290, %f379, %f48, %f289;
	mul.f32 	%f291, %f290, %f286;
	fma.rn.f32 	%f292, %f288, %f58, %f291;
	mul.f32 	%f293, %f381, %f48;
	sub.f32 	%f294, %f293, %f289;
	mul.f32 	%f295, %f294, %f286;
	mul.f32 	%f296, %f379, %f44;
	sub.f32 	%f297, %f296, %f287;
	fma.rn.f32 	%f298, %f297, %f58, %f295;
	setp.gt.f32 	%p57, %f292, 0f00000000;
	setp.lt.f32 	%p58, %f292, 0f00000000;
	selp.f32 	%f299, 0fBF800000, 0f00000000, %p58;
	selp.f32 	%f300, 0f3F800000, %f299, %p57;
	setp.gt.f32 	%p59, %f298, 0f00000000;
	setp.lt.f32 	%p60, %f298, 0f00000000;
	selp.f32 	%f301, 0fBF800000, 0f00000000, %p60;
	selp.f32 	%f302, 0f3F800000, %f301, %p59;
	mul.f32 	%f303, %f58, %f300;
	neg.f32 	%f304, %f302;
	mul.f32 	%f305, %f286, %f304;
	mul.f32 	%f306, %f286, %f300;
	mul.f32 	%f307, %f58, %f302;
	mul.f32 	%f308, %f44, %f272;
	mul.f32 	%f309, %f48, 0f00000000;
	sub.f32 	%f310, %f308, %f309;
	mul.f32 	%f311, %f44, 0f00000000;
	fma.rn.f32 	%f312, %f272, %f48, %f311;
	mul.f32 	%f313, %f48, %f274;
	sub.f32 	%f314, %f311, %f313;
	fma.rn.f32 	%f315, %f44, %f274, %f309;
	mul.f32 	%f316, %f314, %f305;
	fma.rn.f32 	%f62, %f310, %f303, %f316;
	mul.f32 	%f317, %f315, %f305;
	fma.rn.f32 	%f63, %f312, %f303, %f317;
	mul.f32 	%f318, %f314, %f307;
	fma.rn.f32 	%f64, %f310, %f306, %f318;
	mul.f32 	%f319, %f315, %f307;
	fma.rn.f32 	%f65, %f312, %f306, %f319;
	mul.lo.s32 	%r75, %r6, %r6;
	sub.s32 	%r76, %r91, %r85;
	sub.s32 	%r77, %r95, %r85;
	setp.eq.s32 	%p61, %r75, 1;
	mov.b32 	%r253, 0;
	mov.f32 	%f398, %f397;
	@%p61 bra 	$L__BB4_48;
	add.s32 	%r78, %r75, -5;
	mov.f32 	%f397, 0f00000000;
	mov.b32 	%r252, 1;
$L__BB4_46:
	.pragma "nounroll";
	add.s32 	%r200, %r252, -1;
	div.s32 	%r201, %r200, %r6;
	add.s32 	%r202, %r76, %r252;
	mad.lo.s32 	%r203, %r201, %r5, %r202;
	add.s32 	%r204, %r203, -1;
	add.s32 	%r205, %r77, %r201;
	mul.lo.s32 	%r206, %r205, %r84;
	cvt.s64.s32 	%rd85, %r206;
	add.s64 	%rd86, %rd3, %rd85;
	mul.wide.s32 	%rd87, %r204, 4;
	add.s64 	%rd88, %rd86, %rd87;
	ld.global.nc.f32 	%f321, [%rd88];
	add.s64 	%rd89, %rd2, %rd85;
	add.s64 	%rd90, %rd89, %rd87;
	ld.global.nc.f32 	%f322, [%rd90];
	add.s64 	%rd91, %rd1, %rd85;
	add.s64 	%rd92, %rd91, %rd87;
	ld.global.nc.f32 	%f323, [%rd92];
	mul.f32 	%f324, %f63, %f322;
	fma.rn.f32 	%f325, %f62, %f321, %f324;
	fma.rn.f32 	%f326, %f323, %f325, %f397;
	mul.f32 	%f327, %f65, %f322;
	fma.rn.f32 	%f328, %f64, %f321, %f327;
	fma.rn.f32 	%f329, %f323, %f328, %f398;
	div.s32 	%r207, %r252, %r6;
	mad.lo.s32 	%r208, %r207, %r5, %r202;
	add.s32 	%r209, %r77, %r207;
	mul.lo.s32 	%r210, %r209, %r84;
	cvt.s64.s32 	%rd93, %r210;
	add.s64 	%rd94, %rd3, %rd93;
	mul.wide.s32 	%rd95, %r208, 4;
	add.s64 	%rd96, %rd94, %rd95;
	ld.global.nc.f32 	%f330, [%rd96];
	add.s64 	%rd97, %rd2, %rd93;
	add.s64 	%rd98, %rd97, %rd95;
	ld.global.nc.f32 	%f331, [%rd98];
	add.s64 	%rd99, %rd1, %rd93;
	add.s64 	%rd100, %rd99, %rd95;
	ld.global.nc.f32 	%f332, [%rd100];
	mul.f32 	%f333, %f63, %f331;
	fma.rn.f32 	%f334, %f62, %f330, %f333;
	fma.rn.f32 	%f335, %f332, %f334, %f326;
	mul.f32 	%f336, %f65, %f331;
	fma.rn.f32 	%f337, %f64, %f330, %f336;
	fma.rn.f32 	%f338, %f332, %f337, %f329;
	add.s32 	%r211, %r252, 1;
	div.s32 	%r212, %r211, %r6;
	mad.lo.s32 	%r213, %r212, %r5, %r202;
	add.s32 	%r214, %r213, 1;
	add.s32 	%r215, %r77, %r212;
	mul.lo.s32 	%r216, %r215, %r84;
	cvt.s64.s32 	%rd101, %r216;
	add.s64 	%rd102, %rd3, %rd101;
	mul.wide.s32 	%rd103, %r214, 4;
	add.s64 	%rd104, %rd102, %rd103;
	ld.global.nc.f32 	%f339, [%rd104];
	add.s64 	%rd105, %rd2, %rd101;
	add.s64 	%rd106, %rd105, %rd103;
	ld.global.nc.f32 	%f340, [%rd106];
	add.s64 	%rd107, %rd1, %rd101;
	add.s64 	%rd108, %rd107, %rd103;
	ld.global.nc.f32 	%f341, [%rd108];
	mul.f32 	%f342, %f63, %f340;
	fma.rn.f32 	%f343, %f62, %f339, %f342;
	fma.rn.f32 	%f344, %f341, %f343, %f335;
	mul.f32 	%f345, %f65, %f340;
	fma.rn.f32 	%f346, %f64, %f339, %f345;
	fma.rn.f32 	%f347, %f341, %f346, %f338;
	add.s32 	%r217, %r252, 2;
	div.s32 	%r218, %r217, %r6;
	mad.lo.s32 	%r219, %r218, %r5, %r202;
	add.s32 	%r220, %r219, 2;
	add.s32 	%r221, %r77, %r218;
	mul.lo.s32 	%r222, %r221, %r84;
	cvt.s64.s32 	%rd109, %r222;
	add.s64 	%rd110, %rd3, %rd109;
	mul.wide.s32 	%rd111, %r220, 4;
	add.s64 	%rd112, %rd110, %rd111;
	ld.global.nc.f32 	%f348, [%rd112];
	add.s64 	%rd113, %rd2, %rd109;
	add.s64 	%rd114, %rd113, %rd111;
	ld.global.nc.f32 	%f349, [%rd114];
	add.s64 	%rd115, %rd1, %rd109;
	add.s64 	%rd116, %rd115, %rd111;
	ld.global.nc.f32 	%f350, [%rd116];
	mul.f32 	%f351, %f63, %f349;
	fma.rn.f32 	%f352, %f62, %f348, %f351;
	fma.rn.f32 	%f397, %f350, %f352, %f344;
	mul.f32 	%f353, %f65, %f349;
	fma.rn.f32 	%f354, %f64, %f348, %f353;
	fma.rn.f32 	%f398, %f350, %f354, %f347;
	add.s32 	%r252, %r252, 4;
	setp.ne.s32 	%p62, %r200, %r78;
	@%p62 bra 	$L__BB4_46;
	add.s32 	%r253, %r252, -1;
$L__BB4_48:
	ld.param.u64 	%rd130, [lucasKanadeOptim_param_0];
	div.s32 	%r223, %r253, %r6;
	add.s32 	%r224, %r76, %r253;
	mad.lo.s32 	%r225, %r223, %r5, %r224;
	add.s32 	%r226, %r77, %r223;
	mul.lo.s32 	%r227, %r226, %r84;
	cvt.s64.s32 	%rd117, %r227;
	add.s64 	%rd118, %rd3, %rd117;
	mul.wide.s32 	%rd119, %r225, 4;
	add.s64 	%rd120, %rd118, %rd119;
	ld.global.nc.f32 	%f355, [%rd120];
	add.s64 	%rd121, %rd2, %rd117;
	add.s64 	%rd122, %rd121, %rd119;
	ld.global.nc.f32 	%f356, [%rd122];
	add.s64 	%rd123, %rd1, %rd117;
	add.s64 	%rd124, %rd123, %rd119;
	ld.global.nc.f32 	%f357, [%rd124];
	mul.f32 	%f358, %f63, %f356;
	fma.rn.f32 	%f359, %f62, %f355, %f358;
	fma.rn.f32 	%f360, %f357, %f359, %f397;
	mul.f32 	%f361, %f65, %f356;
	fma.rn.f32 	%f362, %f64, %f355, %f361;
	fma.rn.f32 	%f363, %f357, %f362, %f398;
	abs.f32 	%f364, %f360;
	setp.num.f32 	%p63, %f364, %f364;
	selp.f32 	%f365, %f360, 0f00000000, %p63;
	abs.f32 	%f366, %f363;
	setp.num.f32 	%p64, %f366, %f366;
	selp.f32 	%f367, %f363, 0f00000000, %p64;
	mul.lo.s32 	%r228, %r83, %r95;
	cvt.s64.s32 	%rd125, %r228;
	cvta.to.global.u64 	%rd126, %rd130;
	add.s64 	%rd127, %rd126, %rd125;
	mul.wide.s32 	%rd128, %r91, 8;
	add.s64 	%rd129, %rd127, %rd128;
	ld.global.v2.f32 	{%f368, %f369}, [%rd129];
	add.f32 	%f370, %f365, %f368;
	add.f32 	%f371, %f367, %f369;
	st.global.v2.f32 	[%rd129], {%f370, %f371};
$L__BB4_49:
	ret;

}


// ===== COMPILED SASS (sm_100) =====

	.target	sm_100

	.elftype	@"ET_EXEC"


//--------------------- .note.nv.tkinfo           --------------------------
	.section	.note.nv.tkinfo,"",@"SHT_NOTE"
	.sectionflags	@"SHF_NOTE_NV_TKINFO"
	.tkinfo
        /*0018*/ 	.word	0x00000002
        /*0030*/ 	.string	""
        /*0030*/ 	.string	"ptxas"
        /*0030*/ 	.string	"Cuda compilation tools, release 13.0, V13.0.88"
        /*0030*/ 	.string	"Build cuda_13.0.r13.0/compiler.36424714_0"
        /*0030*/ 	.string	"-arch sm_100 -m 64 "



//--------------------- .note.nv.cuinfo           --------------------------
	.section	.note.nv.cuinfo,"",@"SHT_NOTE"
	.sectionflags	@"SHF_NOTE_NV_CUINFO"
        /*0018*/ 	.short	0x0002
        /*001a*/ 	.short	0x0064
        /*001c*/ 	.short	0x0082
	.zero		2


//--------------------- .nv.info                  --------------------------
	.section	.nv.info,"",@"SHT_CUDA_INFO"
	.align	4


	//----- nvinfo : EIATTR_REGCOUNT
	.align		4
        /*0000*/ 	.byte	0x04, 0x2f
        /*0002*/ 	.short	(.L_2 - .L_1)
	.align		4
.L_1:
        /*0004*/ 	.word	index@(WarpingKernel)
        /*0008*/ 	.word	0x00000016


	//----- nvinfo : EIATTR_FRAME_SIZE
	.align		4
.L_2:
        /*000c*/ 	.byte	0x04, 0x11
        /*000e*/ 	.short	(.L_4 - .L_3)
	.align		4
.L_3:
        /*0010*/ 	.word	index@($__internal_8_$__cuda_sm3x_div_rn_noftz_f32_slowpath)
        /*0014*/ 	.word	0x00000000


	//----- nvinfo : EIATTR_FRAME_SIZE
	.align		4
.L_4:
        /*0018*/ 	.byte	0x04, 0x11
        /*001a*/ 	.short	(.L_6 - .L_5)
	.align		4
.L_5:
        /*001c*/ 	.word	index@(WarpingKernel)
        /*0020*/ 	.word	0x00000000


	//----- nvinfo : EIATTR_REGCOUNT
	.align		4
.L_6:
        /*0024*/ 	.byte	0x04, 0x2f
        /*0026*/ 	.short	(.L_8 - .L_7)
	.align		4
.L_7:
        /*0028*/ 	.word	index@(CreateFlowFieldFromTiles)
        /*002c*/ 	.word	0x0000001e


	//----- nvinfo : EIATTR_FRAME_SIZE
	.align		4
.L_8:
        /*0030*/ 	.byte	0x04, 0x11
        /*0032*/ 	.short	(.L_10 - .L_9)
	.align		4
.L_9:
        /*0034*/ 	.word	index@($__internal_7_$__cuda_sm3x_div_rn_noftz_f32_slowpath)
        /*0038*/ 	.word	0x00000000


	//----- nvinfo : EIATTR_FRAME_SIZE
	.align		4
.L_10:
        /*003c*/ 	.byte	0x04, 0x11
        /*003e*/ 	.short	(.L_12 - .L_11)
	.align		4
.L_11:
        /*0040*/ 	.word	index@(CreateFlowFieldFromTiles)
        /*0044*/ 	.word	0x00000000


	//----- nvinfo : EIATTR_REGCOUNT
	.align		4
.L_12:
        /*0048*/ 	.byte	0x04, 0x2f
        /*004a*/ 	.short	(.L_14 - .L_13)
	.align		4
.L_13:
        /*004c*/ 	.word	index@(ComputeDerivativesKernel)
        /*0050*/ 	.word	0x0000001c


	//----- nvinfo : EIATTR_FRAME_SIZE
	.align		4
.L_14:
        /*0054*/ 	.byte	0x04, 0x11
        /*0056*/ 	.short	(.L_16 - .L_15)
	.align		4
.L_15:
        /*0058*/ 	.word	index@($__internal_6_$__cuda_sm3x_div_rn_noftz_f32_slowpath)
        /*005c*/ 	.word	0x00000000


	//----- nvinfo : EIATTR_FRAME_SIZE
	.align		4
.L_16:
        /*0060*/ 	.byte	0x04, 0x11
        /*0062*/ 	.short	(.L_18 - .L_17)
	.align		4
.L_17:
        /*0064*/ 	.word	index@($__internal_5_$__cuda_sm20_rcp_rn_f32_slowpath)
        /*0068*/ 	.word	0x00000000


	//----- nvinfo : EIATTR_FRAME_SIZE
	.align		4
.L_18:
        /*006c*/ 	.byte	0x04, 0x11
        /*006e*/ 	.short	(.L_20 - .L_19)
	.align		4
.L_19:
        /*0070*/ 	.word	index@(ComputeDerivativesKernel)
        /*0074*/ 	.word	0x00000000


	//----- nvinfo : EIATTR_REGCOUNT
	.align		4
.L_20:
        /*0078*/ 	.byte	0x04, 0x2f
        /*007a*/ 	.short	(.L_22 - .L_21)
	.align		4
.L_21:
        /*007c*/ 	.word	index@(ComputeDerivatives2Kernel)
        /*0080*/ 	.word	0x00000016


	//----- nvinfo : EIATTR_FRAME_SIZE
	.align		4
.L_22:
        /*0084*/ 	.byte	0x04, 0x11
        /*0086*/ 	.short	(.L_24 - .L_23)
	.align		4
.L_23:
        /*0088*/ 	.word	index@($__internal_4_$__cuda_sm3x_div_rn_noftz_f32_slowpath)
        /*008c*/ 	.word	0x00000000


	//----- nvinfo : EIATTR_FRAME_SIZE
	.align		4
.L_24:
        /*0090*/ 	.byte	0x04, 0x11
        /*0092*/ 	.short	(.L_26 - .L_25)
	.align		4
.L_25:
        /*0094*/ 	.word	index@($__internal_3_$__cuda_sm20_rcp_rn_f32_slowpath)
        /*0098*/ 	.word	0x00000000


	//----- nvinfo : EIATTR_FRAME_SIZE
	.align		4
.L_26:
        /*009c*/ 	.byte	0x04, 0x11
        /*009e*/ 	.short	(.L_28 - .L_27)
	.align		4
.L_27:
        /*00a0*/ 	.word	index@(ComputeDerivatives2Kernel)
        /*00a4*/ 	.word	0x00000000


	//----- nvinfo : EIATTR_REGCOUNT
	.align		4
.L_28:
        /*00a8*/ 	.byte	0x04, 0x2f
        /*00aa*/ 	.short	(.L_30 - .L_29)
	.align		4
.L_29:
        /*00ac*/ 	.word	index@(lucasKanadeOptim)
        /*00b0*/ 	.word	0x00000020


	//----- nvinfo : EIATTR_FRAME_SIZE
	.align		4
.L_30:
        /*00b4*/ 	.byte	0x04, 0x11
        /*00b6*/ 	.short	(.L_32 - .L_31)
	.align		4
.L_31:
        /*00b8*/ 	.word	index@($__internal_2_$__cuda_sm3x_div_rn_noftz_f32_slowpath)
        /*00bc*/ 	.word	0x00000020


	//----- nvinfo : EIATTR_FRAME_SIZE
	.align		4
.L_32:
        /*00c0*/ 	.byte	0x04, 0x11
        /*00c2*/ 	.short	(.L_34 - .L_33)
	.align		4
.L_33:
        /*00c4*/ 	.word	index@($__internal_1_$__cuda_sm20_sqrt_rn_f32_slowpath)
        /*00c8*/ 	.word	0x00000020


	//----- nvinfo : EIATTR_FRAME_SIZE
	.align		4
.L_34:
        /*00cc*/ 	.byte	0x04, 0x11
        /*00ce*/ 	.short	(.L_36 - .L_35)
	.align		4
.L_35:
        /*00d0*/ 	.word	index@($__internal_0_$__cuda_sm20_rcp_rn_f32_slowpath)
        /*00d4*/ 	.word	0x00000020


	//----- nvinfo : EIATTR_FRAME_SIZE
	.align		4
.L_36:
        /*00d8*/ 	.byte	0x04, 0x11
        /*00da*/ 	.short	(.L_38 - .L_37)
	.align		4
.L_37:
        /*00dc*/ 	.word	index@(lucasKanadeOptim)
        /*00e0*/ 	.word	0x00000020


	//----- nvinfo : EIATTR_MIN_STACK_SIZE
	.align		4
.L_38:
        /*00e4*/ 	.byte	0x04, 0x12
        /*00e6*/ 	.short	(.L_40 - .L_39)
	.align		4
.L_39:
        /*00e8*/ 	.word	index@(lucasKanadeOptim)
        /*00ec*/ 	.word	0x00000020


	//----- nvinfo : EIATTR_MIN_STACK_SIZE
	.align		4
.L_40:
        /*00f0*/ 	.byte	0x04, 0x12
        /*00f2*/ 	.short	(.L_42 - .L_41)
	.align		4
.L_41:
        /*00f4*/ 	.word	index@(ComputeDerivatives2Kernel)
        /*00f8*/ 	.word	0x00000000


	//----- nvinfo : EIATTR_MIN_STACK_SIZE
	.align		4
.L_42:
        /*00fc*/ 	.byte	0x04, 0x12
        /*00fe*/ 	.short	(.L_44 - .L_43)
	.align		4
.L_43:
        /*0100*/ 	.word	index@(ComputeDerivativesKernel)
        /*0104*/ 	.word	0x00000000


	//----- nvinfo : EIATTR_MIN_STACK_SIZE
	.align		4
.L_44:
        /*0108*/ 	.byte	0x04, 0x12
        /*010a*/ 	.short	(.L_46 - .L_45)
	.align		4
.L_45:
        /*010c*/ 	.word	index@(CreateFlowFieldFromTiles)
        /*0110*/ 	.word	0x00000000


	//----- nvinfo : EIATTR_MIN_STACK_SIZE
	.align		4
.L_46:
        /*0114*/ 	.byte	0x04, 0x12
        /*0116*/ 	.short	(.L_48 - .L_47)
	.align		4
.L_47:
        /*0118*/ 	.word	index@(WarpingKernel)
        /*011c*/ 	.word	0x00000000
.L_48:


//--------------------- .nv.compat                --------------------------
	.section	.nv.compat,"",@"SHT_CUDA_COMPAT_INFO"
	.align	4
        /*0000*/ 	.byte	0x02, 0x09, 0x00, 0x00, 0x02, 0x02, 0x02, 0x00, 0x02, 0x05, 0x05, 0x00, 0x03, 0x07, 0x01, 0x01
        /*0010*/ 	.byte	0x02, 0x03, 0x00, 0x00, 0x02, 0x06, 0x01, 0x00, 0x04, 0x0b, 0x08, 0x00, 0x01, 0x00, 0x00, 0x00
        /*0020*/ 	.byte	0x00, 0x00, 0x00, 0x00


//--------------------- .nv.info.lucasKanadeOptim --------------------------
	.section	.nv.info.lucasKanadeOptim,"",@"SHT_CUDA_INFO"
	.sectionflags	@""
	.align	4


	//----- nvinfo : EIATTR_CUDA_API_VERSION
	.align		4
        /*0000*/ 	.byte	0x04, 0x37
        /*0002*/ 	.short	(.L_50 - .L_49)
.L_49:
        /*0004*/ 	.word	0x00000082


	//----- nvinfo : EIATTR_KPARAM_INFO
	.align		4
.L_50:
        /*0008*/ 	.byte	0x04, 0x17
        /*000a*/ 	.short	(.L_52 - .L_51)
.L_51:
        /*000c*/ 	.word	0x00000000
        /*0010*/ 	.short	0x0009
        /*0012*/ 	.short	0x0034
        /*0014*/ 	.byte	0x00, 0xf0, 0x11, 0x00


	//----- nvinfo : EIATTR_KPARAM_INFO
	.align		4
.L_52:
        /*0018*/ 	.byte	0x04, 0x17
        /*001a*/ 	.short	(.L_54 - .L_53)
.L_53:
        /*001c*/ 	.word	0x00000000
        /*0020*/ 	.short	0x0008
        /*0022*/ 	.short	0x0030
        /*0024*/ 	.byte	0x00, 0xf0, 0x11, 0x00


	//----- nvinfo : EIATTR_KPARAM_INFO
	.align		4
.L_54:
        /*0028*/ 	.byte	0x04, 0x17
        /*002a*/ 	.short	(.L_56 - .L_55)
.L_55:
        /*002c*/ 	.word	0x00000000
        /*0030*/ 	.short	0x0007
        /*0032*/ 	.short	0x002c
        /*0034*/ 	.byte	0x00, 0xf0, 0x11, 0x00


	//----- nvinfo : EIATTR_KPARAM_INFO
	.align		4
.L_56:
        /*0038*/ 	.byte	0x04, 0x17
        /*003a*/ 	.short	(.L_58 - .L_57)
.L_57:
        /*003c*/ 	.word	0x00000000
        /*0040*/ 	.short	0x0006
        /*0042*/ 	.short	0x0028
        /*0044*/ 	.byte	0x00, 0xf0, 0x11, 0x00


	//----- nvinfo : EIATTR_KPARAM_INFO
	.align		4
.L_58:
        /*0048*/ 	.byte	0x04, 0x17
        /*004a*/ 	.short	(.L_60 - .L_59)
.L_59:
        /*004c*/ 	.word	0x00000000
        /*0050*/ 	.short	0x0005
        /*0052*/ 	.short	0x0024
        /*0054*/ 	.byte	0x00, 0xf0, 0x11, 0x00


	//----- nvinfo : EIATTR_KPARAM_INFO
	.align		4
.L_60:
        /*0058*/ 	.byte	0x04, 0x17
        /*005a*/ 	.short	(.L_62 - .L_61)
.L_61:
        /*005c*/ 	.word	0x00000000
        /*0060*/ 	.short	0x0004
        /*0062*/ 	.short	0x0020
        /*0064*/ 	.byte	0x00, 0xf0, 0x11, 0x00


	//----- nvinfo : EIATTR_KPARAM_INFO
	.align		4
.L_62:
        /*0068*/ 	.byte	0x04, 0x17
        /*006a*/ 	.short	(.L_64 - .L_63)
.L_63:
        /*006c*/ 	.word	0x00000000
        /*0070*/ 	.short	0x0003
        /*0072*/ 	.short	0x0018
        /*0074*/ 	.byte	0x00, 0xf5, 0x21, 0x00


	//----- nvinfo : EIATTR_KPARAM_INFO
	.align		4
.L_64:
        /*0078*/ 	.byte	0x04, 0x17
        /*007a*/ 	.short	(.L_66 - .L_65)
.L_65:
        /*007c*/ 	.word	0x00000000
        /*0080*/ 	.short	0x0002
        /*0082*/ 	.short	0x0010
        /*0084*/ 	.byte	0x00, 0xf5, 0x21, 0x00


	//----- nvinfo : EIATTR_KPARAM_INFO
	.align		4
.L_66:
        /*0088*/ 	.byte	0x04, 0x17
        /*008a*/ 	.short	(.L_68 - .L_67)
.L_67:
        /*008c*/ 	.word	0x00000000
        /*0090*/ 	.short	0x0001
        /*0092*/ 	.short	0x0008
        /*0094*/ 	.byte	0x00, 0xf5, 0x21, 0x00


	//----- nvinfo : EIATTR_KPARAM_INFO
	.align		4
.L_68:
        /*0098*/ 	.byte	0x04, 0x17
        /*009a*/ 	.short	(.L_70 - .L_69)
.L_69:
        /*009c*/ 	.word	0x00000000
        /*00a0*/ 	.short	0x0000
        /*00a2*/ 	.short	0x0000
        /*00a4*/ 	.byte	0x00, 0xf5, 0x21, 0x00


	//----- nvinfo : EIATTR_SPARSE_MMA_MASK
	.align		4
.L_70:
        /*00a8*/ 	.byte	0x03, 0x50
        /*00aa*/ 	.short	0x0000


	//----- nvinfo : EIATTR_MAXREG_COUNT
	.align		4
        /*00ac*/ 	.byte	0x03, 0x1b
        /*00ae*/ 	.short	0x00ff


	//----- nvinfo : EIATTR_MERCURY_ISA_VERSION
	.align		4
        /*00b0*/ 	.byte	0x03, 0x5f
        /*00b2*/ 	.short	0x0101


	//----- nvinfo : EIATTR_VRC_CTA_INIT_COUNT
	.align		4
        /*00b4*/ 	.byte	0x02, 0x4a
	.zero		1
	.zero		1


	//----- nvinfo : EIATTR_EXIT_INSTR_OFFSETS
	.align		4
        /*00b8*/ 	.byte	0x04, 0x1c
        /*00ba*/ 	.short	(.L_72 - .L_71)


	//   ....[0]....
.L_71:
        /*00bc*/ 	.word	0x00000120


	//   ....[1]....
        /*00c0*/ 	.word	0x00001950


	//   ....[2]....
        /*00c4*/ 	.word	0x00003c70


	//----- nvinfo : EIATTR_CRS_STACK_SIZE
	.align		4
.L_72:
        /*00c8*/ 	.byte	0x04, 0x1e
        /*00ca*/ 	.short	(.L_74 - .L_73)
.L_73:
        /*00cc*/ 	.word	0x00000000


	//----- nvinfo : EIATTR_CBANK_PARAM_SIZE
	.align		4
.L_74:
        /*00d0*/ 	.byte	0x03, 0x19
        /*00d2*/ 	.short	0x0038


	//----- nvinfo : EIATTR_PARAM_CBANK
	.align		4
        /*00d4*/ 	.byte	0x04, 0x0a
        /*00d6*/ 	.short	(.L_76 - .L_75)
	.align		4
.L_75:
        /*00d8*/ 	.word	index@(.nv.constant0.lucasKanadeOptim)
        /*00dc*/ 	.short	0x0380
        /*00de*/ 	.short	0x0038


	//----- nvinfo : EIATTR_SW_WAR
	.align		4
.L_76:
        /*00e0*/ 	.byte	0x04, 0x36
        /*00e2*/ 	.short	(.L_78 - .L_77)
.L_77:
        /*00e4*/ 	.word	0x00000008
.L_78:


//--------------------- .nv.info.ComputeDerivatives2Kernel --------------------------
	.section	.nv.info.ComputeDerivatives2Kernel,"",@"SHT_CUDA_INFO"
	.sectionflags	@""
	.align	4


	//----- nvinfo : EIATTR_CUDA_API_VERSION
	.align		4
        /*0000*/ 	.byte	0x04, 0x37
        /*0002*/ 	.short	(.L_80 - .L_79)
.L_79:
        /*0004*/ 	.word	0x00000082


	//----- nvinfo : EIATTR_KPARAM_INFO
	.align		4
.L_80:
        /*0008*/ 	.byte	0x04, 0x17
        /*000a*/ 	.short	(.L_82 - .L_81)
.L_81:
        /*000c*/ 	.word	0x00000000
        /*0010*/ 	.short	0x0005
        /*0012*/ 	.short	0x0020
        /*0014*/ 	.byte	0x00, 0xf0, 0x21, 0x00


	//----- nvinfo : EIATTR_KPARAM_INFO
	.align		4
.L_82:
        /*0018*/ 	.byte	0x04, 0x17
        /*001a*/ 	.short	(.L_84 - .L_83)
.L_83:
        /*001c*/ 	.word	0x00000000
        /*0020*/ 	.short	0x0004
        /*0022*/ 	.short	0x0018
        /*0024*/ 	.byte	0x00, 0xf5, 0x21, 0x00


	//----- nvinfo : EIATTR_KPARAM_INFO
	.align		4
.L_84:
        /*0028*/ 	.byte	0x04, 0x17
        /*002a*/ 	.short	(.L_86 - .L_85)
.L_85:
        /*002c*/ 	.word	0x00000000
        /*0030*/ 	.short	0x0003
        /*0032*/ 	.short	0x0010
        /*0034*/ 	.byte	0x00, 0xf5, 0x21, 0x00


	//----- nvinfo : EIATTR_KPARAM_INFO
	.align		4
.L_86:
        /*0038*/ 	.byte	0x04, 0x17
        /*003a*/ 	.short	(.L_88 - .L_87)
.L_87:
        /*003c*/ 	.word	0x00000000
        /*0040*/ 	.short	0x0002
        /*0042*/ 	.short	0x0008
        /*0044*/ 	.byte	0x00, 0xf0, 0x11, 0x00


	//----- nvinfo : EIATTR_KPARAM_INFO
	.align		4
.L_88:
        /*0048*/ 	.byte	0x04, 0x17
        /*004a*/ 	.short	(.L_90 - .L_89)
.L_89:
        /*004c*/ 	.word	0x00000000
        /*0050*/ 	.short	0x0001
        /*0052*/ 	.short	0x0004
        /*0054*/ 	.byte	0x00, 0xf0, 0x11, 0x00


	//----- nvinfo : EIATTR_KPARAM_INFO
	.align		4
.L_90:
        /*0058*/ 	.byte	0x04, 0x17
        /*005a*/ 	.short	(.L_92 - .L_91)
.L_91:
        /*005c*/ 	.word	0x00000000
        /*0060*/ 	.short	0x0000
        /*0062*/ 	.short	0x0000
        /*0064*/ 	.byte	0x00, 0xf0, 0x11, 0x00


	//----- nvinfo : EIATTR_SPARSE_MMA_MASK
	.align		4
.L_92:
        /*0068*/ 	.byte	0x03, 0x50
        /*006a*/ 	.short	0x0000


	//----- nvinfo : EIATTR_MAXREG_COUNT
	.align		4
        /*006c*/ 	.byte	0x03, 0x1b
        /*006e*/ 	.short	0x00ff


	//----- nvinfo : EIATTR_MERCURY_ISA_VERSION
	.align		4
        /*0070*/ 	.byte	0x03, 0x5f
        /*0072*/ 	.short	0x0101


	//----- nvinfo : EIATTR_VRC_CTA_INIT_COUNT
	.align		4
        /*0074*/ 	.byte	0x02, 0x4a
	.zero		1
	.zero		1


	//----- nvinfo : EIATTR_EXIT_INSTR_OFFSETS
	.align		4
        /*0078*/ 	.byte	0x04, 0x1c
        /*007a*/ 	.short	(.L_94 - .L_93)


	//   ....[0]....
.L_93:
        /*007c*/ 	.word	0x000000c0


	//   ....[1]....
        /*0080*/ 	.word	0x000007c0


	//----- nvinfo : EIATTR_CRS_STACK_SIZE
	.align		4
.L_94:
        /*0084*/ 	.byte	0x04, 0x1e
        /*0086*/ 	.short	(.L_96 - .L_95)
.L_95:
        /*0088*/ 	.word	0x00000000


	//----- nvinfo : EIATTR_CBANK_PARAM_SIZE
	.align		4
.L_96:
        /*008c*/ 	.byte	0x03, 0x19
        /*008e*/ 	.short	0x0028


	//----- nvinfo : EIATTR_PARAM_CBANK
	.align		4
        /*0090*/ 	.byte	0x04, 0x0a
        /*0092*/ 	.short	(.L_98 - .L_97)
	.align		4
.L_97:
        /*0094*/ 	.word	index@(.nv.constant0.ComputeDerivatives2Kernel)
        /*0098*/ 	.short	0x0380
        /*009a*/ 	.short	0x0028


	//----- nvinfo : EIATTR_SW_WAR
	.align		4
.L_98:
        /*009c*/ 	.byte	0x04, 0x36
        /*009e*/ 	.short	(.L_100 - .L_99)
.L_99:
        /*00a0*/ 	.word	0x00000008
.L_100:


//--------------------- .nv.info.ComputeDerivativesKernel --------------------------
	.section	.nv.info.ComputeDerivativesKernel,"",@"SHT_CUDA_INFO"
	.sectionflags	@""
	.align	4


	//----- nvinfo : EIATTR_CUDA_API_VERSION
	.align		4
        /*0000*/ 	.byte	0x04, 0x37
        /*0002*/ 	.short	(.L_102 - .L_101)
.L_101:
        /*0004*/ 	.word	0x00000082


	//----- nvinfo : EIATTR_KPARAM_INFO
	.align		4
.L_102:
        /*0008*/ 	.byte	0x04, 0x17
        /*000a*/ 	.short	(.L_104 - .L_103)
.L_103:
        /*000c*/ 	.word	0x00000000
        /*0010*/ 	.short	0x0007
        /*0012*/ 	.short	0x0030
        /*0014*/ 	.byte	0x00, 0xf0, 0x21, 0x00


	//----- nvinfo : EIATTR_KPARAM_INFO
	.align		4
.L_104:
        /*0018*/ 	.byte	0x04, 0x17
        /*001a*/ 	.short	(.L_106 - .L_105)
.L_105:
        /*001c*/ 	.word	0x00000000
        /*0020*/ 	.short	0x0006
        /*0022*/ 	.short	0x0028
        /*0024*/ 	.byte	0x00, 0xf0, 0x21, 0x00


	//----- nvinfo : EIATTR_KPARAM_INFO
	.align		4
.L_106:
        /*0028*/ 	.byte	0x04, 0x17
        /*002a*/ 	.short	(.L_108 - .L_107)
.L_107:
        /*002c*/ 	.word	0x00000000
        /*0030*/ 	.short	0x0005
        /*0032*/ 	.short	0x0020
        /*0034*/ 	.byte	0x00, 0xf5, 0x21, 0x00


	//----- nvinfo : EIATTR_KPARAM_INFO
	.align		4
.L_108:
        /*0038*/ 	.byte	0x04, 0x17
        /*003a*/ 	.short	(.L_110 - .L_109)
.L_109:
        /*003c*/ 	.word	0x00000000
        /*0040*/ 	.short	0x0004
        /*0042*/ 	.short	0x0018
        /*0044*/ 	.byte	0x00, 0xf5, 0x21, 0x00


	//----- nvinfo : EIATTR_KPARAM_INFO
	.align		4
.L_110:
        /*0048*/ 	.byte	0x04, 0x17
        /*004a*/ 	.short	(.L_112 - .L_111)
.L_111:
        /*004c*/ 	.word	0x00000000
        /*0050*/ 	.short	0x0003
        /*0052*/ 	.short	0x0010
        /*0054*/ 	.byte	0x00, 0xf5, 0x21, 0x00


	//----- nvinfo : EIATTR_KPARAM_INFO
	.align		4
.L_112:
        /*0058*/ 	.byte	0x04, 0x17
        /*005a*/ 	.short	(.L_114 - .L_113)
.L_113:
        /*005c*/ 	.word	0x00000000
        /*0060*/ 	.short	0x0002
        /*0062*/ 	.short	0x0008
        /*0064*/ 	.byte	0x00, 0xf0, 0x11, 0x00


	//----- nvinfo : EIATTR_KPARAM_INFO
	.align		4
.L_114:
        /*0068*/ 	.byte	0x04, 0x17
        /*006a*/ 	.short	(.L_116 - .L_115)
.L_115:
        /*006c*/ 	.word	0x00000000
        /*0070*/ 	.short	0x0001
        /*0072*/ 	.short	0x0004
        /*0074*/ 	.byte	0x00, 0xf0, 0x11, 0x00


	//----- nvinfo : EIATTR_KPARAM_INFO
	.align		4
.L_116:
        /*0078*/ 	.byte	0x04, 0x17
        /*007a*/ 	.short	(.L_118 - .L_117)
.L_117:
        /*007c*/ 	.word	0x00000000
        /*0080*/ 	.short	0x0000
        /*0082*/ 	.short	0x0000
        /*0084*/ 	.byte	0x00, 0xf0, 0x11, 0x00


	//----- nvinfo : EIATTR_SPARSE_MMA_MASK
	.align		4
.L_118:
        /*0088*/ 	.byte	0x03, 0x50
        /*008a*/ 	.short	0x0000


	//----- nvinfo : EIATTR_MAXREG_COUNT
	.align		4
        /*008c*/ 	.byte	0x03, 0x1b
        /*008e*/ 	.short	0x00ff


	//----- nvinfo : EIATTR_MERCURY_ISA_VERSION
	.align		4
        /*0090*/ 	.byte	0x03, 0x5f
        /*0092*/ 	.short	0x0101


	//----- nvinfo : EIATTR_VRC_CTA_INIT_COUNT
	.align		4
        /*0094*/ 	.byte	0x02, 0x4a
	.zero		1
	.zero		1


	//----- nvinfo : EIATTR_EXIT_INSTR_OFFSETS
	.align		4
        /*0098*/ 	.byte	0x04, 0x1c
        /*009a*/ 	.short	(.L_120 - .L_119)


	//   ....[0]....
.L_119:
        /*009c*/ 	.word	0x000000c0


	//   ....[1]....
        /*00a0*/ 	.word	0x00000ca0


	//----- nvinfo : EIATTR_CRS_STACK_SIZE
	.align		4
.L_120:
        /*00a4*/ 	.byte	0x04, 0x1e
        /*00a6*/ 	.short	(.L_122 - .L_121)
.L_121:
        /*00a8*/ 	.word	0x00000000


	//----- nvinfo : EIATTR_CBANK_PARAM_SIZE
	.align		4
.L_122:
        /*00ac*/ 	.byte	0x03, 0x19
        /*00ae*/ 	.short	0x0038


	//----- nvinfo : EIATTR_PARAM_CBANK
	.align		4
        /*00b0*/ 	.byte	0x04, 0x0a
        /*00b2*/ 	.short	(.L_124 - .L_123)
	.align		4
.L_123:
        /*00b4*/ 	.word	index@(.nv.constant0.ComputeDerivativesKernel)
        /*00b8*/ 	.short	0x0380
        /*00ba*/ 	.short	0x0038


	//----- nvinfo : EIATTR_SW_WAR
	.align		4
.L_124:
        /*00bc*/ 	.byte	0x04, 0x36
        /*00be*/ 	.short	(.L_126 - .L_125)
.L_125:
        /*00c0*/ 	.word	0x00000008
.L_126:


//--------------------- .nv.info.CreateFlowFieldFromTiles --------------------------
	.section	.nv.info.CreateFlowFieldFromTiles,"",@"SHT_CUDA_INFO"
	.sectionflags	@""
	.align	4


	//----- nvinfo : EIATTR_CUDA_API_VERSION
	.align		4
        /*0000*/ 	.byte	0x04, 0x37
        /*0002*/ 	.short	(.L_128 - .L_127)
.L_127:
        /*0004*/ 	.word	0x00000082


	//----- nvinfo : EIATTR_KPARAM_INFO
	.align		4
.L_128:
        /*0008*/ 	.byte	0x04, 0x17
        /*000a*/ 	.short	(.L_130 - .L_129)
.L_129:
        /*000c*/ 	.word	0x00000000
        /*0010*/ 	.short	0x0009
        /*0012*/ 	.short	0x0030
        /*0014*/ 	.byte	0x00, 0xf0, 0x11, 0x00


	//----- nvinfo : EIATTR_KPARAM_INFO
	.align		4
.L_130:
        /*0018*/ 	.byte	0x04, 0x17
        /*001a*/ 	.short	(.L_132 - .L_131)
.L_131:
        /*001c*/ 	.word	0x00000000
        /*0020*/ 	.short	0x0008
        /*0022*/ 	.short	0x0028
        /*0024*/ 	.byte	0x00, 0xf0, 0x21, 0x00


	//----- nvinfo : EIATTR_KPARAM_INFO
	.align		4
.L_132:
        /*0028*/ 	.byte	0x04, 0x17
        /*002a*/ 	.short	(.L_134 - .L_133)
.L_133:
        /*002c*/ 	.word	0x00000000
        /*0030*/ 	.short	0x0007
        /*0032*/ 	.short	0x0024
        /*0034*/ 	.byte	0x00, 0xf0, 0x11, 0x00


	//----- nvinfo : EIATTR_KPARAM_INFO
	.align		4
.L_134:
        /*0038*/ 	.byte	0x04, 0x17
        /*003a*/ 	.short	(.L_136 - .L_135)
.L_135:
        /*003c*/ 	.word	0x00000000
        /*0040*/ 	.short	0x0006
        /*0042*/ 	.short	0x0020
        /*0044*/ 	.byte	0x00, 0xf0, 0x11, 0x00


	//----- nvinfo : EIATTR_KPARAM_INFO
	.align		4
.L_136:
        /*0048*/ 	.byte	0x04, 0x17
        /*004a*/ 	.short	(.L_138 - .L_137)
.L_137:
        /*004c*/ 	.word	0x00000000
        /*0050*/ 	.short	0x0005
        /*0052*/ 	.short	0x001c
        /*0054*/ 	.byte	0x00, 0xf0, 0x11, 0x00


	//----- nvinfo : EIATTR_KPARAM_INFO
	.align		4
.L_138:
        /*0058*/ 	.byte	0x04, 0x17
        /*005a*/ 	.short	(.L_140 - .L_139)
.L_139:
        /*005c*/ 	.word	0x00000000
        /*0060*/ 	.short	0x0004
        /*0062*/ 	.short	0x0018
        /*0064*/ 	.byte	0x00, 0xf0, 0x11, 0x00


	//----- nvinfo : EIATTR_KPARAM_INFO
	.align		4
.L_140:
        /*0068*/ 	.byte	0x04, 0x17
        /*006a*/ 	.short	(.L_142 - .L_141)
.L_141:
        /*006c*/ 	.word	0x00000000
        /*0070*/ 	.short	0x0003
        /*0072*/ 	.short	0x0014
        /*0074*/ 	.byte	0x00, 0xf0, 0x11, 0x00


	//----- nvinfo : EIATTR_KPARAM_INFO
	.align		4
.L_142:
        /*0078*/ 	.byte	0x04, 0x17
        /*007a*/ 	.short	(.L_144 - .L_143)
.L_143:
        /*007c*/ 	.word	0x00000000
        /*0080*/ 	.short	0x0002
        /*0082*/ 	.short	0x0010
        /*0084*/ 	.byte	0x00, 0xf0, 0x11, 0x00


	//----- nvinfo : EIATTR_KPARAM_INFO
	.align		4
.L_144:
        /*0088*/ 	.byte	0x04, 0x17
        /*008a*/ 	.short	(.L_146 - .L_145)
.L_145:
        /*008c*/ 	.word	0x00000000
        /*0090*/ 	.short	0x0001
        /*0092*/ 	.short	0x0008
        /*0094*/ 	.byte	0x00, 0xf0, 0x21, 0x00


	//----- nvinfo : EIATTR_KPARAM_INFO
	.align		4
.L_146:
        /*0098*/ 	.byte	0x04, 0x17
        /*009a*/ 	.short	(.L_148 - .L_147)
.L_147:
        /*009c*/ 	.word	0x00000000
        /*00a0*/ 	.short	0x0000
        /*00a2*/ 	.short	0x0000
        /*00a4*/ 	.byte	0x00, 0xf5, 0x21, 0x00


	//----- nvinfo : EIATTR_SPARSE_MMA_MASK
	.align		4
.L_148:
        /*00a8*/ 	.byte	0x03, 0x50
        /*00aa*/ 	.short	0x0000


	//----- nvinfo : EIATTR_MAXREG_COUNT
	.align		4
        /*00ac*/ 	.byte	0x03, 0x1b
        /*00ae*/ 	.short	0x00ff


	//----- nvinfo : EIATTR_MERCURY_ISA_VERSION
	.align		4
        /*00b0*/ 	.byte	0x03, 0x5f
        /*00b2*/ 	.short	0x0101


	//----- nvinfo : EIATTR_VRC_CTA_INIT_COUNT
	.align		4
        /*00b4*/ 	.byte	0x02, 0x4a
	.zero		1
	.zero		1


	//----- nvinfo : EIATTR_EXIT_INSTR_OFFSETS
	.align		4
        /*00b8*/ 	.byte	0x04, 0x1c
        /*00ba*/ 	.short	(.L_150 - .L_149)


	//   ....[0]....
.L_149:
        /*00bc*/ 	.word	0x000000d0


	//   ....[1]....
        /*00c0*/ 	.word	0x00003e00


	//----- nvinfo : EIATTR_CRS_STACK_SIZE
	.align		4
.L_150:
        /*00c4*/ 	.byte	0x04, 0x1e
        /*00c6*/ 	.short	(.L_152 - .L_151)
.L_151:
        /*00c8*/ 	.word	0x00000000


	//----- nvinfo : EIATTR_CBANK_PARAM_SIZE
	.align		4
.L_152:
        /*00cc*/ 	.byte	0x03, 0x19
        /*00ce*/ 	.short	0x0034


	//----- nvinfo : EIATTR_PARAM_CBANK
	.align		4
        /*00d0*/ 	.byte	0x04, 0x0a
        /*00d2*/ 	.short	(.L_154 - .L_153)
	.align		4
.L_153:
        /*00d4*/ 	.word	index@(.nv.constant0.CreateFlowFieldFromTiles)
        /*00d8*/ 	.short	0x0380
        /*00da*/ 	.short	0x0034


	//----- nvinfo : EIATTR_SW_WAR
	.align		4
.L_154:
        /*00dc*/ 	.byte	0x04, 0x36
        /*00de*/ 	.short	(.L_156 - .L_155)
.L_155:
        /*00e0*/ 	.word	0x00000008
.L_156:


//--------------------- .nv.info.WarpingKernel    --------------------------
	.section	.nv.info.WarpingKernel,"",@"SHT_CUDA_INFO"
	.sectionflags	@""
	.align	4


	//----- nvinfo : EIATTR_CUDA_API_VERSION
	.align		4
        /*0000*/ 	.byte	0x04, 0x37
        /*0002*/ 	.short	(.L_158 - .L_157)
.L_157:
        /*0004*/ 	.word	0x00000082


	//----- nvinfo : EIATTR_KPARAM_INFO
	.align		4
.L_158:
        /*0008*/ 	.byte	0x04, 0x17
        /*000a*/ 	.short	(.L_160 - .L_159)
.L_159:
        /*000c*/ 	.word	0x00000000
        /*0010*/ 	.short	0x0005
        /*0012*/ 	.short	0x0020
        /*0014*/ 	.byte	0x00, 0xf0, 0x21, 0x00


	//----- nvinfo : EIATTR_KPARAM_INFO
	.align		4
.L_160:
        /*0018*/ 	.byte	0x04, 0x17
        /*001a*/ 	.short	(.L_162 - .L_161)
.L_161:
        /*001c*/ 	.word	0x00000000
        /*0020*/ 	.short	0x0004
        /*0022*/ 	.short	0x0018
        /*0024*/ 	.byte	0x00, 0xf5, 0x21, 0x00


	//----- nvinfo : EIATTR_KPARAM_INFO
	.align		4
.L_162:
        /*0028*/ 	.byte	0x04, 0x17
        /*002a*/ 	.short	(.L_164 - .L_163)
.L_163:
        /*002c*/ 	.word	0x00000000
        /*0030*/ 	.short	0x0003
        /*0032*/ 	.short	0x0010
        /*0034*/ 	.byte	0x00, 0xf0, 0x21, 0x00


	//----- nvinfo : EIATTR_KPARAM_INFO
	.align		4
.L_164:
        /*0038*/ 	.byte	0x04, 0x17
        /*003a*/ 	.short	(.L_166 - .L_165)
.L_165:
        /*003c*/ 	.word	0x00000000
        /*0040*/ 	.short	0x0002
        /*0042*/ 	.short	0x0008
        /*0044*/ 	.byte	0x00, 0xf0, 0x11, 0x00


	//----- nvinfo : EIATTR_KPARAM_INFO
	.align		4
.L_166:
        /*0048*/ 	.byte	0x04, 0x17
        /*004a*/ 	.short	(.L_168 - .L_167)
.L_167:
        /*004c*/ 	.word	0x00000000
        /*0050*/ 	.short	0x0001
        /*0052*/ 	.short	0x0004
        /*0054*/ 	.byte	0x00, 0xf0, 0x11, 0x00


	//----- nvinfo : EIATTR_KPARAM_INFO
	.align		4
.L_168:
        /*0058*/ 	.byte	0x04, 0x17
        /*005a*/ 	.short	(.L_170 - .L_169)
.L_169:
        /*005c*/ 	.word	0x00000000
        /*0060*/ 	.short	0x0000
        /*0062*/ 	.short	0x0000
        /*0064*/ 	.byte	0x00, 0xf0, 0x11, 0x00


	//----- nvinfo : EIATTR_SPARSE_MMA_MASK
	.align		4
.L_170:
        /*0068*/ 	.byte	0x03, 0x50
        /*006a*/ 	.short	0x0000


	//----- nvinfo : EIATTR_MAXREG_COUNT
	.align		4
        /*006c*/ 	.byte	0x03, 0x1b
        /*006e*/ 	.short	0x00ff


	//----- nvinfo : EIATTR_MERCURY_ISA_VERSION
	.align		4
        /*0070*/ 	.byte	0x03, 0x5f
        /*0072*/ 	.short	0x0101


	//----- nvinfo : EIATTR_VRC_CTA_INIT_COUNT
	.align		4
        /*0074*/ 	.byte	0x02, 0x4a
	.zero		1
	.zero		1


	//----- nvinfo : EIATTR_EXIT_INSTR_OFFSETS
	.align		4
        /*0078*/ 	.byte	0x04, 0x1c
        /*007a*/ 	.short	(.L_172 - .L_171)


	//   ....[0]....
.L_171:
        /*007c*/ 	.word	0x000000c0


	//   ....[1]....
        /*0080*/ 	.word	0x00000620


	//----- nvinfo : EIATTR_CRS_STACK_SIZE
	.align		4
.L_172:
        /*0084*/ 	.byte	0x04, 0x1e
        /*0086*/ 	.short	(.L_174 - .L_173)
.L_173:
        /*0088*/ 	.word	0x00000000


	//----- nvinfo : EIATTR_CBANK_PARAM_SIZE
	.align		4
.L_174:
        /*008c*/ 	.byte	0x03, 0x19
        /*008e*/ 	.short	0x0028


	//----- nvinfo : EIATTR_PARAM_CBANK
	.align		4
        /*0090*/ 	.byte	0x04, 0x0a
        /*0092*/ 	.short	(.L_176 - .L_175)
	.align		4
.L_175:
        /*0094*/ 	.word	index@(.nv.constant0.WarpingKernel)
        /*0098*/ 	.short	0x0380
        /*009a*/ 	.short	0x0028


	//----- nvinfo : EIATTR_SW_WAR
	.align		4
.L_176:
        /*009c*/ 	.byte	0x04, 0x36
        /*009e*/ 	.short	(.L_178 - .L_177)
.L_177:
        /*00a0*/ 	.word	0x00000008
.L_178:


//--------------------- .nv.callgraph             --------------------------
	.section	.nv.callgraph,"",@"SHT_CUDA_CALLGRAPH"
	.align	4
	.sectionentsize	8
	.align		4
        /*0000*/ 	.word	0x00000000
	.align		4
        /*0004*/ 	.word	0xffffffff
	.align		4
        /*0008*/ 	.word	0x00000000
	.align		4
        /*000c*/ 	.word	0xfffffffe
	.align		4
        /*0010*/ 	.word	0x00000000
	.align		4
        /*0014*/ 	.word	0xfffffffd
	.align		4
        /*0018*/ 	.word	0x00000000
	.align		4
        /*001c*/ 	.word	0xfffffffc


//--------------------- .nv.constant4             --------------------------
	.section	.nv.constant4,"a",@progbits
	.align	8
	.align		8
.nv.constant4:
        /*0000*/ 	.dword	__cudart_i2opi_f


//--------------------- .text.lucasKanadeOptim    --------------------------
	.section	.text.lucasKanadeOptim,"ax",@progbits
	.align	128
        .global         lucasKanadeOptim
        .type           lucasKanadeOptim,@function
        .size           lucasKanadeOptim,(.L_x_167 - lucasKanadeOptim)
        .other          lucasKanadeOptim,@"STO_CUDA_ENTRY STV_DEFAULT"
lucasKanadeOptim:
.text.lucasKanadeOptim:
[----:B------:R-:W0:Y:S01]  /*0000*/  LDC R1, c[0x0][0x37c] ;  /* 0x0000df00ff017b82 */ /* 0x000e220000000800 */
[----:B------:R-:W1:Y:S07]  /*0010*/  S2R R5, SR_TID.Y ;  /* 0x0000000000057919 */ /* 0x000e6e0000002200 */
[----:B------:R-:W2:Y:S01]  /*0020*/  LDC R2, c[0x0][0x360] ;  /* 0x0000d800ff027b82 */ /* 0x000ea20000000800 */
[----:B------:R-:W3:Y:S01]  /*0030*/  LDCU.64 UR6, c[0x0][0x3a8] ;  /* 0x00007500ff0677ac */ /* 0x000ee20008000a00 */
[----:B0-----:R-:W-:Y:S01]  /*0040*/  VIADD R1, R1, 0xffffffe0 ;  /* 0xffffffe001017836 */ /* 0x001fe20000000000 */
[----:B------:R-:W2:Y:S05]  /*0050*/  S2R R3, SR_TID.X ;  /* 0x0000000000037919 */ /* 0x000eaa0000002100 */
[----:B------:R-:W1:Y:S08]  /*0060*/  S2UR UR5, SR_CTAID.Y ;  /* 0x00000000000579c3 */ /* 0x000e700000002600 */
[----:B------:R-:W1:Y:S08]  /*0070*/  LDC R0, c[0x0][0x364] ;  /* 0x0000d900ff007b82 */ /* 0x000e700000000800 */
[----:B------:R-:W3:Y:S08]  /*0080*/  LDC R9, c[0x0][0x3b0] ;  /* 0x0000ec00ff097b82 */ /* 0x000ef00000000800 */
[----:B------:R-:W2:Y:S01]  /*0090*/  S2UR UR4, SR_CTAID.X ;  /* 0x00000000000479c3 */ /* 0x000ea20000002500 */
[----:B-1----:R-:W-:Y:S01]  /*00a0*/  IMAD R0, R0, UR5, R5 ;  /* 0x0000000500007c24 */ /* 0x002fe2000f8e0205 */
[----:B---3--:R-:W-:-:S04]  /*00b0*/  IADD3 R5, PT, PT, -R9, UR7, RZ ;  /* 0x0000000709057c10 */ /* 0x008fc8000fffe1ff */
[----:B------:R-:W-:Y:S01]  /*00c0*/  ISETP.GE.AND P0, PT, R0, R5, PT ;  /* 0x000000050000720c */ /* 0x000fe20003f06270 */
[----:B--2---:R-:W-:Y:S01]  /*00d0*/  IMAD R2, R2, UR4, R3 ;  /* 0x0000000402027c24 */ /* 0x004fe2000f8e0203 */
[----:B------:R-:W-:-:S04]  /*00e0*/  IADD3 R3, PT, PT, -R9, UR6, RZ ;  /* 0x0000000609037c10 */ /* 0x000fc8000fffe1ff */
[C---:B------:R-:W-:Y:S02]  /*00f0*/  VIMNMX R4, PT, PT, R2.reuse, R0, PT ;  /* 0x0000000002047248 */ /* 0x040fe40003fe0100 */
[----:B------:R-:W-:-:S04]  /*0100*/  ISETP.GE.OR P0, PT, R2, R3, P0 ;  /* 0x000000030200720c */ /* 0x000fc80000706670 */
[----:B------:R-:W-:-:S13]  /*0110*/  ISETP.LT.OR P0, PT, R4, R9, P0 ;  /* 0x000000090400720c */ /* 0x000fda0000701670 */
[----:B------:R-:W-:Y:S05]  /*0120*/  @P0 EXIT ;  /* 0x000000000000094d */ /* 0x000fea0003800000 */
[----:B------:R-:W-:Y:S01]  /*0130*/  IMAD.MOV R6, RZ, RZ, -R9 ;  /* 0x000000ffff067224 */ /* 0x000fe200078e0a09 */
[C---:B------:R-:W-:Y:S01]  /*0140*/  SHF.L.U32 R20, R9.reuse, 0x1, RZ ;  /* 0x0000000109147819 */ /* 0x040fe200000006ff */
[----:B------:R-:W0:Y:S01]  /*0150*/  LDCU.64 UR6, c[0x0][0x358] ;  /* 0x00006b00ff0677ac */ /* 0x000e220008000a00 */
[----:B------:R-:W-:Y:S01]  /*0160*/  IMAD.MOV.U32 R7, RZ, RZ, RZ ;  /* 0x000000ffff077224 */ /* 0x000fe200078e00ff */
[----:B------:R-:W-:Y:S02]  /*0170*/  CS2R R10, SRZ ;  /* 0x00000000000a7805 */ /* 0x000fe4000001ff00 */
[----:B------:R-:W-:Y:S01]  /*0180*/  ISETP.GE.AND P0, PT, R9, R6, PT ;  /* 0x000000060900720c */ /* 0x000fe20003f06270 */
[----:B------:R-:W-:-:S12]  /*0190*/  VIADD R3, R20, 0x1 ;  /* 0x0000000114037836 */ /* 0x000fd80000000000 */
[----:B------:R-:W-:Y:S05]  /*01a0*/  @!P0 BRA `(.L_x_0) ;  /* 0x0000000400e88947 */ /* 0x000fea0003800000 */
[----:B------:R-:W-:Y:S02]  /*01b0*/  IADD3 R16, PT, PT, R2, -R9, RZ ;  /* 0x8000000902107210 */ /* 0x000fe40007ffe0ff */
[----:B------:R-:W-:Y:S01]  /*01c0*/  CS2R R10, SRZ ;  /* 0x00000000000a7805 */ /* 0x000fe2000001ff00 */
[----:B------:R-:W-:Y:S02]  /*01d0*/  IMAD.MOV.U32 R19, RZ, RZ, R6 ;  /* 0x000000ffff137224 */ /* 0x000fe400078e0006 */
[----:B------:R-:W-:-:S07]  /*01e0*/  IMAD.MOV.U32 R7, RZ, RZ, RZ ;  /* 0x000000ffff077224 */ /* 0x000fce00078e00ff */
.L_x_4:
[----:B------:R-:W1:Y:S01]  /*01f0*/  LDCU UR4, c[0x0][0x3a4] ;  /* 0x00007480ff0477ac */ /* 0x000e620008000800 */
[----:B------:R-:W-:Y:S01]  /*0200*/  IADD3 R4, PT, PT, R0, R19, RZ ;  /* 0x0000001300047210 */ /* 0x000fe20007ffe0ff */
[----:B------:R-:W-:Y:S01]  /*0210*/  IMAD.MOV.U32 R17, RZ, RZ, R6 ;  /* 0x000000ffff117224 */ /* 0x000fe200078e0006 */
[C---:B------:R-:W-:Y:S01]  /*0220*/  ISETP.GE.U32.AND P0, PT, R20.reuse, 0x7, PT ;  /* 0x000000071400780c */ /* 0x040fe20003f06070 */
[----:B------:R-:W2:Y:S01]  /*0230*/  LDCU.64 UR8, c[0x0][0x388] ;  /* 0x00007100ff0877ac */ /* 0x000ea20008000a00 */
[----:B------:R-:W-:Y:S01]  /*0240*/  LOP3.LUT R5, R20, 0x6, RZ, 0xc0, !PT ;  /* 0x0000000614057812 */ /* 0x000fe200078ec0ff */
[----:B------:R-:W3:Y:S03]  /*0250*/  LDCU.64 UR10, c[0x0][0x390] ;  /* 0x00007200ff0a77ac */ /* 0x000ee60008000a00 */
[----:B------:R-:W-:Y:S01]  /*0260*/  ISETP.GE.U32.AND P1, PT, R5, 0x3, PT ;  /* 0x000000030500780c */ /* 0x000fe20003f26070 */
[----:B-1----:R-:W-:-:S05]  /*0270*/  IMAD R8, R4, UR4, RZ ;  /* 0x0000000404087c24 */ /* 0x002fca000f8e02ff */
[----:B------:R-:W-:Y:S02]  /*0280*/  SHF.R.S32.HI R9, RZ, 0x1f, R8 ;  /* 0x0000001fff097819 */ /* 0x000fe40000011408 */
[C---:B--2---:R-:W-:Y:S02]  /*0290*/  IADD3 R4, P2, PT, R8.reuse, UR8, RZ ;  /* 0x0000000808047c10 */ /* 0x044fe4000ff5e0ff */
[----:B---3--:R-:W-:Y:S02]  /*02a0*/  IADD3 R8, P3, PT, R8, UR10, RZ ;  /* 0x0000000a08087c10 */ /* 0x008fe4000ff7e0ff */
[C---:B------:R-:W-:Y:S02]  /*02b0*/  IADD3.X R5, PT, PT, R9.reuse, UR9, RZ, P2, !PT ;  /* 0x0000000909057c10 */ /* 0x040fe400097fe4ff */
[----:B------:R-:W-:Y:S01]  /*02c0*/  IADD3.X R9, PT, PT, R9, UR11, RZ, P3, !PT ;  /* 0x0000000b09097c10 */ /* 0x000fe20009ffe4ff */
[----:B------:R-:W-:Y:S08]  /*02d0*/  @!P0 BRA `(.L_x_1) ;  /* 0x0000000000cc8947 */ /* 0x000ff00003800000 */
[----:B------:R-:W-:Y:S01]  /*02e0*/  LOP3.LUT R18, R3, 0xfffffff8, RZ, 0xc0, !PT ;  /* 0xfffffff803127812 */ /* 0x000fe200078ec0ff */
[----:B------:R-:W-:Y:S01]  /*02f0*/  IMAD.MOV.U32 R21, RZ, RZ, R16 ;  /* 0x000000ffff157224 */ /* 0x000fe200078e0010 */
[----:B------:R-:W-:-:S03]  /*0300*/  MOV R17, R6 ;  /* 0x0000000600117202 */ /* 0x000fc60000000f00 */
[----:B------:R-:W-:-:S07]  /*0310*/  IMAD.MOV R18, RZ, RZ, -R18 ;  /* 0x000000ffff127224 */ /* 0x000fce00078e0a12 */
.L_x_2:
[----:B------:R-:W-:-:S04]  /*0320*/  IMAD.WIDE R12, R21, 0x4, R4 ;  /* 0x00000004150c7825 */ /* 0x000fc800078e0204 */
[----:B------:R-:W-:Y:S01]  /*0330*/  IMAD.WIDE R14, R21, 0x4, R8 ;  /* 0x00000004150e7825 */ /* 0x000fe200078e0208 */
[----:B0-----:R-:W2:Y:S04]  /*0340*/  LDG.E.CONSTANT R24, desc[UR6][R12.64] ;  /* 0x000000060c187981 */ /* 0x001ea8000c1e9900 */
[----:B------:R-:W3:Y:S04]  /*0350*/  LDG.E.CONSTANT R25, desc[UR6][R14.64] ;  /* 0x000000060e197981 */ /* 0x000ee8000c1e9900 */
[----:B------:R-:W4:Y:S04]  /*0360*/  LDG.E.CONSTANT R23, desc[UR6][R12.64+0x4] ;  /* 0x000004060c177981 */ /* 0x000f28000c1e9900 */
[----:B------:R-:W5:Y:S01]  /*0370*/  LDG.E.CONSTANT R22, desc[UR6][R14.64+0x4] ;  /* 0x000004060e167981 */ /* 0x000f62000c1e9900 */
[C---:B--2---:R-:W-:Y:S01]  /*0380*/  FFMA R26, R24.reuse, R24, R7 ;  /* 0x00000018181a7223 */ /* 0x044fe20000000007 */
[-C--:B---3--:R-:W-:Y:S01]  /*0390*/  FFMA R7, R24, R25.reuse, R10 ;  /* 0x0000001918077223 */ /* 0x088fe2000000000a */
[----:B------:R-:W-:Y:S01]  /*03a0*/  FFMA R25, R25, R25, R11 ;  /* 0x0000001919197223 */ /* 0x000fe2000000000b */
[----:B------:R-:W2:Y:S04]  /*03b0*/  LDG.E.CONSTANT R24, desc[UR6][R12.64+0x8] ;  /* 0x000008060c187981 */ /* 0x000ea8000c1e9900 */
[----:B------:R-:W3:Y:S01]  /*03c0*/  LDG.E.CONSTANT R11, desc[UR6][R14.64+0x8] ;  /* 0x000008060e0b7981 */ /* 0x000ee2000c1e9900 */
[C---:B----4-:R-:W-:Y:S01]  /*03d0*/  FFMA R27, R23.reuse, R23, R26 ;  /* 0x00000017171b7223 */ /* 0x050fe2000000001a */
[----:B-----5:R-:W-:-:S02]  /*03e0*/  FFMA R28, R23, R22, R7 ;  /* 0x00000016171c7223 */ /* 0x020fc40000000007 */
[----:B------:R-:W4:Y:S04]  /*03f0*/  LDG.E.CONSTANT R10, desc[UR6][R12.64+0xc] ;  /* 0x00000c060c0a7981 */ /* 0x000f28000c1e9900 */
[----:B------:R-:W5:Y:S01]  /*0400*/  LDG.E.CONSTANT R7, desc[UR6][R14.64+0xc] ;  /* 0x00000c060e077981 */ /* 0x000f62000c1e9900 */
[----:B------:R-:W-:-:S03]  /*0410*/  FFMA R22, R22, R22, R25 ;  /* 0x0000001616167223 */ /* 0x000fc60000000019 */
[----:B------:R-:W5:Y:S04]  /*0420*/  LDG.E.CONSTANT R23, desc[UR6][R12.64+0x10] ;  /* 0x000010060c177981 */ /* 0x000f68000c1e9900 */
[----:B------:R-:W5:Y:S01]  /*0430*/  LDG.E.CONSTANT R25, desc[UR6][R12.64+0x1c] ;  /* 0x00001c060c197981 */ /* 0x000f62000c1e9900 */
[C---:B--2---:R-:W-:Y:S01]  /*0440*/  FFMA R27, R24.reuse, R24, R27 ;  /* 0x00000018181b7223 */ /* 0x044fe2000000001b */
[-C--:B---3--:R-:W-:Y:S01]  /*0450*/  FFMA R28, R24, R11.reuse, R28 ;  /* 0x0000000b181c7223 */ /* 0x088fe2000000001c */
[----:B------:R-:W-:Y:S01]  /*0460*/  FFMA R22, R11, R11, R22 ;  /* 0x0000000b0b167223 */ /* 0x000fe20000000016 */
[----:B------:R-:W2:Y:S01]  /*0470*/  LDG.E.CONSTANT R24, desc[UR6][R12.64+0x14] ;  /* 0x000014060c187981 */ /* 0x000ea2000c1e9900 */
[----:B----4-:R-:W-:-:S03]  /*0480*/  FFMA R26, R10, R10, R27 ;  /* 0x0000000a0a1a7223 */ /* 0x010fc6000000001b */
[----:B------:R-:W3:Y:S01]  /*0490*/  LDG.E.CONSTANT R11, desc[UR6][R12.64+0x18] ;  /* 0x000018060c0b7981 */ /* 0x000ee2000c1e9900 */
[----:B-----5:R-:W-:-:S03]  /*04a0*/  FFMA R27, R10, R7, R28 ;  /* 0x000000070a1b7223 */ /* 0x020fc6000000001c */
[----:B------:R-:W4:Y:S01]  /*04b0*/  LDG.E.CONSTANT R10, desc[UR6][R14.64+0x10] ;  /* 0x000010060e0a7981 */ /* 0x000f22000c1e9900 */
[----:B------:R-:W-:-:S03]  /*04c0*/  FFMA R29, R7, R7, R22 ;  /* 0x00000007071d7223 */ /* 0x000fc60000000016 */
[----:B------:R-:W5:Y:S04]  /*04d0*/  LDG.E.CONSTANT R7, desc[UR6][R14.64+0x14] ;  /* 0x000014060e077981 */ /* 0x000f68000c1e9900 */
[----:B------:R-:W3:Y:S04]  /*04e0*/  LDG.E.CONSTANT R28, desc[UR6][R14.64+0x18] ;  /* 0x000018060e1c7981 */ /* 0x000ee8000c1e9900 */
[----:B------:R-:W3:Y:S01]  /*04f0*/  LDG.E.CONSTANT R22, desc[UR6][R14.64+0x1c] ;  /* 0x00001c060e167981 */ /* 0x000ee2000c1e9900 */
[----:B------:R-:W-:Y:S02]  /*0500*/  VIADD R18, R18, 0x8 ;  /* 0x0000000812127836 */ /* 0x000fe40000000000 */
[----:B------:R-:W-:-:S03]  /*0510*/  FFMA R26, R23, R23, R26 ;  /* 0x00000017171a7223 */ /* 0x000fc6000000001a */
[----:B------:R-:W-:Y:S01]  /*0520*/  ISETP.NE.AND P0, PT, R18, RZ, PT ;  /* 0x000000ff1200720c */ /* 0x000fe20003f05270 */
[----:B------:R-:W-:Y:S01]  /*0530*/  VIADD R21, R21, 0x8 ;  /* 0x0000000815157836 */ /* 0x000fe20000000000 */
[----:B------:R-:W-:Y:S01]  /*0540*/  IADD3 R17, PT, PT, R17, 0x8, RZ ;  /* 0x0000000811117810 */ /* 0x000fe20007ffe0ff */
[----:B--2---:R-:W-:Y:S01]  /*0550*/  FFMA R26, R24, R24, R26 ;  /* 0x00000018181a7223 */ /* 0x004fe2000000001a */
[-C--:B----4-:R-:W-:Y:S01]  /*0560*/  FFMA R27, R23, R10.reuse, R27 ;  /* 0x0000000a171b7223 */ /* 0x090fe2000000001b */
[----:B------:R-:W-:-:S03]  /*0570*/  FFMA R10, R10, R10, R29 ;  /* 0x0000000a0a0a7223 */ /* 0x000fc6000000001d */
[-C--:B-----5:R-:W-:Y:S01]  /*0580*/  FFMA R27, R24, R7.reuse, R27 ;  /* 0x00000007181b7223 */ /* 0x0a0fe2000000001b */
[----:B------:R-:W-:Y:S01]  /*0590*/  FFMA R7, R7, R7, R10 ;  /* 0x0000000707077223 */ /* 0x000fe2000000000a */
[C---:B---3--:R-:W-:Y:S02]  /*05a0*/  FFMA R26, R11.reuse, R11, R26 ;  /* 0x0000000b0b1a7223 */ /* 0x048fe4000000001a */
[-C--:B------:R-:W-:Y:S01]  /*05b0*/  FFMA R27, R11, R28.reuse, R27 ;  /* 0x0000001c0b1b7223 */ /* 0x080fe2000000001b */
[----:B------:R-:W-:Y:S01]  /*05c0*/  FFMA R11, R28, R28, R7 ;  /* 0x0000001c1c0b7223 */ /* 0x000fe20000000007 */
[C---:B------:R-:W-:Y:S02]  /*05d0*/  FFMA R7, R25.reuse, R25, R26 ;  /* 0x0000001919077223 */ /* 0x040fe4000000001a */
[-C--:B------:R-:W-:Y:S01]  /*05e0*/  FFMA R10, R25, R22.reuse, R27 ;  /* 0x00000016190a7223 */ /* 0x080fe2000000001b */
[----:B------:R-:W-:Y:S01]  /*05f0*/  FFMA R11, R22, R22, R11 ;  /* 0x00000016160b7223 */ /* 0x000fe2000000000b */
[----:B------:R-:W-:Y:S06]  /*0600*/  @P0 BRA `(.L_x_2) ;  /* 0xfffffffc00440947 */ /* 0x000fec000383ffff */
.L_x_1:
[----:B------:R-:W-:Y:S05]  /*0610*/  @!P1 BRA `(.L_x_3) ;  /* 0x0000000000609947 */ /* 0x000fea0003800000 */
[----:B------:R-:W-:-:S04]  /*0620*/  IMAD.IADD R15, R2, 0x1, R17 ;  /* 0x00000001020f7824 */ /* 0x000fc800078e0211 */
[----:B------:R-:W-:-:S04]  /*0630*/  IMAD.WIDE R12, R15, 0x4, R4 ;  /* 0x000000040f0c7825 */ /* 0x000fc800078e0204 */
[----:B------:R-:W-:Y:S01]  /*0640*/  IMAD.WIDE R14, R15, 0x4, R8 ;  /* 0x000000040f0e7825 */ /* 0x000fe200078e0208 */
[----:B0-----:R-:W2:Y:S04]  /*0650*/  LDG.E.CONSTANT R26, desc[UR6][R12.64] ;  /* 0x000000060c1a7981 */ /* 0x001ea8000c1e9900 */
[----:B------:R-:W3:Y:S04]  /*0660*/  LDG.E.CONSTANT R27, desc[UR6][R14.64] ;  /* 0x000000060e1b7981 */ /* 0x000ee8000c1e9900 */
[----:B------:R-:W4:Y:S04]  /*0670*/  LDG.E.CONSTANT R23, desc[UR6][R12.64+0x4] ;  /* 0x000004060c177981 */ /* 0x000f28000c1e9900 */
[----:B------:R-:W5:Y:S04]  /*0680*/  LDG.E.CONSTANT R22, desc[UR6][R14.64+0x4] ;  /* 0x000004060e167981 */ /* 0x000f68000c1e9900 */
[----:B------:R-:W5:Y:S04]  /*0690*/  LDG.E.CONSTANT R21, desc[UR6][R12.64+0x8] ;  /* 0x000008060c157981 */ /* 0x000f68000c1e9900 */
[----:B------:R-:W5:Y:S04]  /*06a0*/  LDG.E.CONSTANT R18, desc[UR6][R14.64+0x8] ;  /* 0x000008060e127981 */ /* 0x000f68000c1e9900 */
[----:B------:R-:W5:Y:S04]  /*06b0*/  LDG.E.CONSTANT R24, desc[UR6][R12.64+0xc] ;  /* 0x00000c060c187981 */ /* 0x000f68000c1e9900 */
[----:B------:R-:W5:Y:S01]  /*06c0*/  LDG.E.CONSTANT R25, desc[UR6][R14.64+0xc] ;  /* 0x00000c060e197981 */ /* 0x000f62000c1e9900 */
[----:B------:R-:W-:Y:S01]  /*06d0*/  IADD3 R17, PT, PT, R17, 0x4, RZ ;  /* 0x0000000411117810 */ /* 0x000fe20007ffe0ff */
[C---:B--2---:R-:W-:Y:S01]  /*06e0*/  FFMA R28, R26.reuse, R26, R7 ;  /* 0x0000001a1a1c7223 */ /* 0x044fe20000000007 */
[-C--:B---3--:R-:W-:Y:S01]  /*06f0*/  FFMA R7, R26, R27.reuse, R10 ;  /* 0x0000001b1a077223 */ /* 0x088fe2000000000a */
[----:B------:R-:W-:-:S02]  /*0700*/  FFMA R11, R27, R27, R11 ;  /* 0x0000001b1b0b7223 */ /* 0x000fc4000000000b */
[C---:B----4-:R-:W-:Y:S01]  /*0710*/  FFMA R28, R23.reuse, R23, R28 ;  /* 0x00000017171c7223 */ /* 0x050fe2000000001c */
[-C--:B-----5:R-:W-:Y:S01]  /*0720*/  FFMA R7, R23, R22.reuse, R7 ;  /* 0x0000001617077223 */ /* 0x0a0fe20000000007 */
[----:B------:R-:W-:Y:S02]  /*0730*/  FFMA R11, R22, R22, R11 ;  /* 0x00000016160b7223 */ /* 0x000fe4000000000b */
[C---:B------:R-:W-:Y:S01]  /*0740*/  FFMA R23, R21.reuse, R21, R28 ;  /* 0x0000001515177223 */ /* 0x040fe2000000001c */
[-C--:B------:R-:W-:Y:S01]  /*0750*/  FFMA R10, R21, R18.reuse, R7 ;  /* 0x00000012150a7223 */ /* 0x080fe20000000007 */
[----:B------:R-:W-:Y:S02]  /*0760*/  FFMA R18, R18, R18, R11 ;  /* 0x0000001212127223 */ /* 0x000fe4000000000b */
[C---:B------:R-:W-:Y:S01]  /*0770*/  FFMA R7, R24.reuse, R24, R23 ;  /* 0x0000001818077223 */ /* 0x040fe20000000017 */
[-C--:B------:R-:W-:Y:S01]  /*0780*/  FFMA R10, R24, R25.reuse, R10 ;  /* 0x00000019180a7223 */ /* 0x080fe2000000000a */
[----:B------:R-:W-:-:S07]  /*0790*/  FFMA R11, R25, R25, R18 ;  /* 0x00000019190b7223 */ /* 0x000fce0000000012 */
.L_x_3:
[----:B------:R-:W1:Y:S02]  /*07a0*/  LDC R18, c[0x0][0x3b0] ;  /* 0x0000ec00ff127b82 */ /* 0x000e640000000800 */
[----:B-1----:R-:W-:-:S13]  /*07b0*/  LOP3.LUT P0, RZ, R18, 0x1, RZ, 0xc0, !PT ;  /* 0x0000000112ff7812 */ /* 0x002fda000780c0ff */
[----:B------:R-:W-:Y:S02]  /*07c0*/  @P0 IMAD.IADD R15, R2, 0x1, R17 ;  /* 0x00000001020f0824 */ /* 0x000fe400078e0211 */
[----:B------:R-:W-:Y:S02]  /*07d0*/  @P0 VIADD R17, R17, 0x2 ;  /* 0x0000000211110836 */ /* 0x000fe40000000000 */
[----:B------:R-:W-:-:S03]  /*07e0*/  @P0 IMAD.WIDE R12, R15, 0x4, R4 ;  /* 0x000000040f0c0825 */ /* 0x000fc600078e0204 */
[----:B------:R-:W-:Y:S01]  /*07f0*/  IADD3 R23, PT, PT, R2, R17, RZ ;  /* 0x0000001102177210 */ /* 0x000fe20007ffe0ff */
[----:B------:R-:W-:Y:S01]  /*0800*/  @P0 IMAD.WIDE R14, R15, 0x4, R8 ;  /* 0x000000040f0e0825 */ /* 0x000fe200078e0208 */
[----:B0-----:R-:W2:Y:S04]  /*0810*/  @P0 LDG.E.CONSTANT R22, desc[UR6][R12.64] ;  /* 0x000000060c160981 */ /* 0x001ea8000c1e9900 */
[----:B------:R-:W3:Y:S01]  /*0820*/  @P0 LDG.E.CONSTANT R17, desc[UR6][R14.64] ;  /* 0x000000060e110981 */ /* 0x000ee2000c1e9900 */
[----:B------:R-:W-:-:S03]  /*0830*/  IMAD.WIDE R4, R23, 0x4, R4 ;  /* 0x0000000417047825 */ /* 0x000fc600078e0204 */
[----:B------:R-:W4:Y:S01]  /*0840*/  @P0 LDG.E.CONSTANT R21, desc[UR6][R12.64+0x4] ;  /* 0x000004060c150981 */ /* 0x000f22000c1e9900 */
[----:B------:R-:W-:-:S03]  /*0850*/  IMAD.WIDE R8, R23, 0x4, R8 ;  /* 0x0000000417087825 */ /* 0x000fc600078e0208 */
[----:B------:R-:W5:Y:S04]  /*0860*/  @P0 LDG.E.CONSTANT R26, desc[UR6][R14.64+0x4] ;  /* 0x000004060e1a0981 */ /* 0x000f68000c1e9900 */
[----:B------:R-:W5:Y:S04]  /*0870*/  LDG.E.CONSTANT R4, desc[UR6][R4.64] ;  /* 0x0000000604047981 */ /* 0x000f68000c1e9900 */
[----:B------:R-:W5:Y:S01]  /*0880*/  LDG.E.CONSTANT R9, desc[UR6][R8.64] ;  /* 0x0000000608097981 */ /* 0x000f62000c1e9900 */
[C---:B------:R-:W-:Y:S01]  /*0890*/  ISETP.NE.AND P1, PT, R19.reuse, R18, PT ;  /* 0x000000121300720c */ /* 0x040fe20003f25270 */
[----:B------:R-:W-:-:S02]  /*08a0*/  VIADD R19, R19, 0x1 ;  /* 0x0000000113137836 */ /* 0x000fc40000000000 */
[C---:B--2---:R-:W-:Y:S01]  /*08b0*/  @P0 FFMA R24, R22.reuse, R22, R7 ;  /* 0x0000001616180223 */ /* 0x044fe20000000007 */
[-C--:B---3--:R-:W-:Y:S01]  /*08c0*/  @P0 FFMA R22, R22, R17.reuse, R10 ;  /* 0x0000001116160223 */ /* 0x088fe2000000000a */
[----:B------:R-:W-:Y:S02]  /*08d0*/  @P0 FFMA R17, R17, R17, R11 ;  /* 0x0000001111110223 */ /* 0x000fe4000000000b */
[C---:B----4-:R-:W-:Y:S01]  /*08e0*/  @P0 FFMA R7, R21.reuse, R21, R24 ;  /* 0x0000001515070223 */ /* 0x050fe20000000018 */
[-C--:B-----5:R-:W-:Y:S01]  /*08f0*/  @P0 FFMA R10, R21, R26.reuse, R22 ;  /* 0x0000001a150a0223 */ /* 0x0a0fe20000000016 */
[----:B------:R-:W-:Y:S02]  /*0900*/  @P0 FFMA R11, R26, R26, R17 ;  /* 0x0000001a1a0b0223 */ /* 0x000fe40000000011 */
[C---:B------:R-:W-:Y:S01]  /*0910*/  FFMA R7, R4.reuse, R4, R7 ;  /* 0x0000000404077223 */ /* 0x040fe20000000007 */
[-C--:B------:R-:W-:Y:S01]  /*0920*/  FFMA R10, R4, R9.reuse, R10 ;  /* 0x00000009040a7223 */ /* 0x080fe2000000000a */
[----:B------:R-:W-:Y:S01]  /*0930*/  FFMA R11, R9, R9, R11 ;  /* 0x00000009090b7223 */ /* 0x000fe2000000000b */
[----:B------:R-:W-:Y:S06]  /*0940*/  @P1 BRA `(.L_x_4) ;  /* 0xfffffff800281947 */ /* 0x000fec000383ffff */
.L_x_0:
[C---:B------:R-:W-:Y:S01]  /*0950*/  FMUL R12, R7.reuse, R7 ;  /* 0x00000007070c7220 */ /* 0x040fe20000400000 */
[CC--:B------:R-:W-:Y:S01]  /*0960*/  FMUL R13, R10.reuse, R10.reuse ;  /* 0x0000000a0a0d7220 */ /* 0x0c0fe20000400000 */
[----:B------:R-:W-:Y:S01]  /*0970*/  FADD R4, R10, R10 ;  /* 0x0000000a0a047221 */ /* 0x000fe20000000000 */
[----:B------:R-:W-:Y:S01]  /*0980*/  FADD R5, R7, R7 ;  /* 0x0000000707057221 */ /* 0x000fe20000000000 */
[-C--:B------:R-:W-:Y:S01]  /*0990*/  FMUL R15, R11, R11.reuse ;  /* 0x0000000b0b0f7220 */ /* 0x080fe20000400000 */
[----:B------:R-:W-:Y:S01]  /*09a0*/  FADD R14, R12, R13 ;  /* 0x0000000d0c0e7221 */ /* 0x000fe20000000000 */
[----:B------:R-:W-:Y:S01]  /*09b0*/  FMUL R4, R4, R11 ;  /* 0x0000000b04047220 */ /* 0x000fe20000400000 */
[----:B------:R-:W-:Y:S02]  /*09c0*/  BSSY.RECONVERGENT B0, `(.L_x_5) ;  /* 0x0000013000007945 */ /* 0x000fe40003800200 */
[----:B------:R-:W-:Y:S01]  /*09d0*/  FADD R6, -R13, R14 ;  /* 0x0000000e0d067221 */ /* 0x000fe20000000100 */
[----:B------:R-:W-:-:S03]  /*09e0*/  FFMA R16, R5, R10, R4 ;  /* 0x0000000a05107223 */ /* 0x000fc60000000004 */
[----:B------:R-:W-:-:S05]  /*09f0*/  FADD R17, R6, -R15 ;  /* 0x8000000f06117221 */ /* 0x000fca0000000000 */
[----:B------:R-:W-:-:S04]  /*0a00*/  FSETP.GT.AND P2, PT, |R16|, |R17|, PT ;  /* 0x400000111000720b */ /* 0x000fc80003f44200 */
[----:B------:R-:W-:Y:S02]  /*0a10*/  FSEL R23, |R16|, |R17|, P2 ;  /* 0x4000001110177208 */ /* 0x000fe40001000200 */
[----:B------:R-:W-:Y:S02]  /*0a20*/  FSEL R4, |R17|, |R16|, P2 ;  /* 0x4000001011047208 */ /* 0x000fe40001000200 */
[----:B------:R-:W1:Y:S08]  /*0a30*/  MUFU.RCP R6, R23 ;  /* 0x0000001700067308 */ /* 0x000e700000001000 */
[----:B------:R-:W2:Y:S01]  /*0a40*/  FCHK P0, R4, R23 ;  /* 0x0000001704007302 */ /* 0x000ea20000000000 */
[----:B-1----:R-:W-:-:S04]  /*0a50*/  FFMA R5, -R23, R6, 1 ;  /* 0x3f80000017057423 */ /* 0x002fc80000000106 */
[----:B------:R-:W-:-:S04]  /*0a60*/  FFMA R5, R6, R5, R6 ;  /* 0x0000000506057223 */ /* 0x000fc80000000006 */
[----:B------:R-:W-:-:S04]  /*0a70*/  FFMA R6, R4, R5, RZ ;  /* 0x0000000504067223 */ /* 0x000fc800000000ff */
[----:B------:R-:W-:-:S04]  /*0a80*/  FFMA R8, -R23, R6, R4 ;  /* 0x0000000617087223 */ /* 0x000fc80000000104 */
[----:B------:R-:W-:Y:S01]  /*0a90*/  FFMA R5, R5, R8, R6 ;  /* 0x0000000805057223 */ /* 0x000fe20000000006 */
[----:B--2---:R-:W-:Y:S06]  /*0aa0*/  @!P0 BRA `(.L_x_6) ;  /* 0x0000000000108947 */ /* 0x004fec0003800000 */
[----:B------:R-:W-:Y:S01]  /*0ab0*/  IMAD.MOV.U32 R5, RZ, RZ, R23 ;  /* 0x000000ffff057224 */ /* 0x000fe200078e0017 */
[----:B------:R-:W-:-:S07]  /*0ac0*/  MOV R9, 0xae0 ;  /* 0x00000ae000097802 */ /* 0x000fce0000000f00 */
[----:B0-----:R-:W-:Y:S05]  /*0ad0*/  CALL.REL.NOINC `($__internal_2_$__cuda_sm3x_div_rn_noftz_f32_slowpath) ;  /* 0x0000003400987944 */ /* 0x001fea0003c00000 */
[----:B------:R-:W-:-:S07]  /*0ae0*/  MOV R5, R8 ;  /* 0x0000000800057202 */ /* 0x000fce0000000f00 */
.L_x_6:
[----:B0-----:R-:W-:Y:S05]  /*0af0*/  BSYNC.RECONVERGENT B0 ;  /* 0x0000000000007941 */ /* 0x001fea0003800200 */
.L_x_5:
[----:B------:R-:W-:Y:S02]  /*0b00*/  IMAD.MOV.U32 R9, RZ, RZ, 0x3b33710b ;  /* 0x3b33710bff097424 */ /* 0x000fe400078e00ff */
[----:B------:R-:W-:Y:S01]  /*0b10*/  FMUL R4, R5, R5 ;  /* 0x0000000505047220 */ /* 0x000fe20000400000 */
[C---:B------:R-:W-:Y:S01]  /*0b20*/  ISETP.GE.AND P0, PT, R17.reuse, RZ, PT ;  /* 0x000000ff1100720c */ /* 0x040fe20003f06270 */
[----:B------:R-:W-:Y:S01]  /*0b30*/  BSSY.RECONVERGENT B0, `(.L_x_7) ;  /* 0x000005b000007945 */ /* 0x000fe20003800200 */
[----:B------:R-:W-:Y:S01]  /*0b40*/  FSETP.NEU.AND P3, PT, |R17|, |R16|, PT ;  /* 0x400000101100720b */ /* 0x000fe20003f6d200 */
[----:B------:R-:W-:Y:S01]  /*0b50*/  FFMA R9, R4, R9, -0.015681877732276916504 ;  /* 0xbc80774804097423 */ /* 0x000fe20000000009 */
[----:B------:R-:W-:-:S03]  /*0b60*/  FSETP.NEU.AND P1, PT, R23, RZ, PT ;  /* 0x000000ff1700720b */ /* 0x000fc60003f2d000 */
[----:B------:R-:W-:-:S04]  /*0b70*/  FFMA R9, R4, R9, 0.042200751602649688721 ;  /* 0x3d2cdab204097423 */ /* 0x000fc80000000009 */
[----:B------:R-:W-:-:S04]  /*0b80*/  FFMA R9, R4, R9, -0.074792981147766113281 ;  /* 0xbd992d1004097423 */ /* 0x000fc80000000009 */
[----:B------:R-:W-:-:S04]  /*0b90*/  FFMA R9, R4, R9, 0.10640415549278259277 ;  /* 0x3dd9ea6c04097423 */ /* 0x000fc80000000009 */
[----:B------:R-:W-:-:S04]  /*0ba0*/  FFMA R9, R4, R9, -0.14207722246646881104 ;  /* 0xbe117cb104097423 */ /* 0x000fc80000000009 */
[----:B------:R-:W-:-:S04]  /*0bb0*/  FFMA R9, R4, R9, 0.19993925094604492188 ;  /* 0x3e4cbce004097423 */ /* 0x000fc80000000009 */
[----:B------:R-:W-:-:S04]  /*0bc0*/  FFMA R9, R4, R9, -0.33333197236061096191 ;  /* 0xbeaaaa7d04097423 */ /* 0x000fc80000000009 */
[----:B------:R-:W-:Y:S01]  /*0bd0*/  FMUL R4, R4, R9 ;  /* 0x0000000904047220 */ /* 0x000fe20000400000 */
[----:B------:R-:W-:-:S03]  /*0be0*/  IMAD.MOV.U32 R9, RZ, RZ, 0x3f6ee581 ;  /* 0x3f6ee581ff097424 */ /* 0x000fc600078e00ff */
[----:B------:R-:W-:Y:S02]  /*0bf0*/  FFMA R4, R4, R5, R5 ;  /* 0x0000000504047223 */ /* 0x000fe40000000005 */
[C---:B------:R-:W-:Y:S02]  /*0c00*/  FSEL R6, R9.reuse, 1.8663789033889770508, P2 ;  /* 0x3feee58109067808 */ /* 0x040fe40001000000 */
[----:B------:R-:W-:-:S05]  /*0c10*/  FFMA R5, R9, 1.6832555532455444336, -R4 ;  /* 0x3fd774eb09057823 */ /* 0x000fca0000000804 */
[-C--:B------:R-:W-:Y:S02]  /*0c20*/  FSEL R9, R5, R4.reuse, P2 ;  /* 0x0000000405097208 */ /* 0x080fe40001000000 */
[----:B------:R-:W-:Y:S01]  /*0c30*/  FSEL R5, R4, -R4, P2 ;  /* 0x8000000404057208 */ /* 0x000fe20001000000 */
[----:B------:R-:W-:-:S04]  /*0c40*/  HFMA2 R4, -RZ, RZ, 2.04296875, -15.78125 ;  /* 0x4016cbe4ff047431 */ /* 0x000fc800000001ff */
[----:B------:R-:W-:Y:S01]  /*0c50*/  @!P0 FFMA R9, R6, 1.6832555532455444336, R5 ;  /* 0x3fd774eb06098823 */ /* 0x000fe20000000005 */
[----:B------:R-:W-:Y:S01]  /*0c60*/  @!P3 FSEL R9, R4, 0.78539818525314331055, !P0 ;  /* 0x3f490fdb0409b808 */ /* 0x000fe20004000000 */
[----:B------:R-:W-:Y:S01]  /*0c70*/  FADD R4, |R16|, |R17| ;  /* 0x4000001110047221 */ /* 0x000fe20000000200 */
[----:B------:R-:W-:-:S04]  /*0c80*/  @!P1 FSEL R9, RZ, 3.1415927410125732422, P0 ;  /* 0x40490fdbff099808 */ /* 0x000fc80000000000 */
[----:B------:R-:W-:Y:S02]  /*0c90*/  FSETP.NAN.AND P0, PT, R4, R4, PT ;  /* 0x000000040400720b */ /* 0x000fe40003f08000 */
[----:B------:R-:W-:-:S04]  /*0ca0*/  LOP3.LUT R9, R9, 0x80000000, R16, 0xb8, !PT ;  /* 0x8000000009097812 */ /* 0x000fc800078eb810 */
[----:B------:R-:W-:-:S05]  /*0cb0*/  FSEL R9, R4, R9, P0 ;  /* 0x0000000904097208 */ /* 0x000fca0000000000 */
[----:B------:R-:W-:-:S04]  /*0cc0*/  FMUL R18, R9, 0.5 ;  /* 0x3f00000009127820 */ /* 0x000fc80000400000 */
[C---:B------:R-:W-:Y:S01]  /*0cd0*/  FMUL R4, R18.reuse, 0.63661974668502807617 ;  /* 0x3f22f98312047820 */ /* 0x040fe20000400000 */
[----:B------:R-:W-:-:S03]  /*0ce0*/  FSETP.GE.AND P0, PT, |R18|, 105615, PT ;  /* 0x47ce47801200780b */ /* 0x000fc60003f06200 */
[----:B------:R-:W0:Y:S02]  /*0cf0*/  F2I.NTZ R22, R4 ;  /* 0x0000000400167305 */ /* 0x000e240000203100 */
[----:B0-----:R-:W-:Y:S01]  /*0d00*/  I2FP.F32.S32 R19, R22 ;  /* 0x0000001600137245 */ /* 0x001fe20000201400 */
[----:B------:R-:W-:-:S04]  /*0d10*/  IMAD.MOV.U32 R20, RZ, RZ, R22 ;  /* 0x000000ffff147224 */ /* 0x000fc800078e0016 */
[----:B------:R-:W-:-:S04]  /*0d20*/  FFMA R6, R19, -1.5707962512969970703, R18 ;  /* 0xbfc90fda13067823 */ /* 0x000fc80000000012 */
[----:B------:R-:W-:-:S04]  /*0d30*/  FFMA R6, R19, -7.5497894158615963534e-08, R6 ;  /* 0xb3a2216813067823 */ /* 0x000fc80000000006 */
[----:B------:R-:W-:-:S04]  /*0d40*/  FFMA R19, R19, -5.3903029534742383927e-15, R6 ;  /* 0xa7c234c513137823 */ /* 0x000fc80000000006 */
[----:B------:R-:W-:Y:S01]  /*0d50*/  IMAD.MOV.U32 R5, RZ, RZ, R19 ;  /* 0x000000ffff057224 */ /* 0x000fe200078e0013 */
[----:B------:R-:W-:Y:S06]  /*0d60*/  @!P0 BRA `(.L_x_8) ;  /* 0x0000000000dc8947 */ /* 0x000fec0003800000 */
[----:B------:R-:W-:-:S13]  /*0d70*/  FSETP.NEU.AND P1, PT, |R18|, +INF , PT ;  /* 0x7f8000001200780b */ /* 0x000fda0003f2d200 */
[----:B------:R-:W-:Y:S01]  /*0d80*/  @!P1 FMUL R5, RZ, R18 ;  /* 0x00000012ff059220 */ /* 0x000fe20000400000 */
[----:B------:R-:W-:Y:S01]  /*0d90*/  @!P1 MOV R22, RZ ;  /* 0x000000ff00169202 */ /* 0x000fe20000000f00 */
[----:B------:R-:W-:Y:S06]  /*0da0*/  @!P1 BRA `(.L_x_8) ;  /* 0x0000000000cc9947 */ /* 0x000fec0003800000 */
[----:B------:R-:W-:Y:S01]  /*0db0*/  IMAD.SHL.U32 R4, R18, 0x100, RZ ;  /* 0x0000010012047824 */ /* 0x000fe200078e00ff */
[----:B------:R-:W-:Y:S01]  /*0dc0*/  MOV R6, R1 ;  /* 0x0000000100067202 */ /* 0x000fe20000000f00 */
[----:B------:R-:W-:Y:S01]  /*0dd0*/  IMAD.MOV.U32 R22, RZ, RZ, RZ ;  /* 0x000000ffff167224 */ /* 0x000fe200078e00ff */
[----:B------:R-:W0:Y:S02]  /*0de0*/  LDCU.64 UR8, c[0x4][URZ] ;  /* 0x01000000ff0877ac */ /* 0x000e240008000a00 */
[----:B------:R-:W-:Y:S01]  /*0df0*/  LOP3.LUT R23, R4, 0x80000000, RZ, 0xfc, !PT ;  /* 0x8000000004177812 */ /* 0x000fe200078efcff */
[----:B------:R-:W-:Y:S01]  /*0e00*/  UMOV UR5, URZ ;  /* 0x000000ff00057c82 */ /* 0x000fe20008000000 */
[----:B------:R-:W-:-:S05]  /*0e10*/  UMOV UR4, URZ ;  /* 0x000000ff00047c82 */ /* 0x000fca0008000000 */
.L_x_9:
[----:B0-----:R-:W-:Y:S02]  /*0e20*/  IMAD.U32 R4, RZ, RZ, UR8 ;  /* 0x00000008ff047e24 */ /* 0x001fe4000f8e00ff */
[----:B------:R-:W-:-:S05]  /*0e30*/  IMAD.U32 R5, RZ, RZ, UR9 ;  /* 0x00000009ff057e24 */ /* 0x000fca000f8e00ff */
[----:B------:R-:W2:Y:S01]  /*0e40*/  LDG.E.CONSTANT R4, desc[UR6][R4.64] ;  /* 0x0000000604047981 */ /* 0x000ea2000c1e9900 */
[----:B------:R-:W-:Y:S02]  /*0e50*/  UIADD3 UR8, UP0, UPT, UR8, 0x4, URZ ;  /* 0x0000000408087890 */ /* 0x000fe4000ff1e0ff */
[----:B------:R-:W-:Y:S02]  /*0e60*/  UIADD3 UR4, UPT, UPT, UR4, 0x1, URZ ;  /* 0x0000000104047890 */ /* 0x000fe4000fffe0ff */
[----:B------:R-:W-:Y:S02]  /*0e70*/  UIADD3.X UR9, UPT, UPT, URZ, UR9, URZ, UP0, !UPT ;  /* 0x00000009ff097290 */ /* 0x000fe400087fe4ff */
[----:B------:R-:W-:Y:S01]  /*0e80*/  UISETP.NE.AND UP0, UPT, UR4, 0x6, UPT ;  /* 0x000000060400788c */ /* 0x000fe2000bf05270 */
[----:B--2---:R-:W-:-:S03]  /*0e90*/  IMAD.WIDE.U32 R8, R4, R23, RZ ;  /* 0x0000001704087225 */ /* 0x004fc600078e00ff */
[----:B------:R-:W-:-:S04]  /*0ea0*/  IADD3 R21, P1, PT, R8, R22, RZ ;  /* 0x0000001608157210 */ /* 0x000fc80007f3e0ff */
[----:B------:R-:W-:Y:S01]  /*0eb0*/  IADD3.X R22, PT, PT, R9, UR5, RZ, P1, !PT ;  /* 0x0000000509167c10 */ /* 0x000fe20008ffe4ff */
[----:B------:R0:W-:Y:S02]  /*0ec0*/  STL [R6], R21 ;  /* 0x0000001506007387 */ /* 0x0001e40000100800 */
[----:B0-----:R-:W-:Y:S01]  /*0ed0*/  IADD3 R6, PT, PT, R6, 0x4, RZ ;  /* 0x0000000406067810 */ /* 0x001fe20007ffe0ff */
[----:B------:R-:W-:Y:S06]  /*0ee0*/  BRA.U UP0, `(.L_x_9) ;  /* 0xfffffffd00cc7547 */ /* 0x000fec000b83ffff */
[----:B------:R-:W-:Y:S01]  /*0ef0*/  SHF.R.U32.HI R8, RZ, 0x17, R18 ;  /* 0x00000017ff087819 */ /* 0x000fe20000011612 */
[----:B------:R0:W-:Y:S03]  /*0f00*/  STL [R1+0x18], R22 ;  /* 0x0000181601007387 */ /* 0x0001e60000100800 */
[C---:B------:R-:W-:Y:S02]  /*0f10*/  LOP3.LUT R4, R8.reuse, 0xe0, RZ, 0xc0, !PT ;  /* 0x000000e008047812 */ /* 0x040fe400078ec0ff */
[----:B------:R-:W-:-:S03]  /*0f20*/  LOP3.LUT P1, RZ, R8, 0x1f, RZ, 0xc0, !PT ;  /* 0x0000001f08ff7812 */ /* 0x000fc6000782c0ff */
[----:B------:R-:W-:-:S05]  /*0f30*/  VIADD R4, R4, 0xffffff80 ;  /* 0xffffff8004047836 */ /* 0x000fca0000000000 */
[----:B------:R-:W-:-:S05]  /*0f40*/  SHF.R.U32.HI R4, RZ, 0x5, R4 ;  /* 0x00000005ff047819 */ /* 0x000fca0000011604 */
[----:B------:R-:W-:-:S05]  /*0f50*/  IMAD R9, R4, -0x4, R1 ;  /* 0xfffffffc04097824 */ /* 0x000fca00078e0201 */
[----:B------:R-:W2:Y:S04]  /*0f60*/  LDL R6, [R9+0x18] ;  /* 0x0000180009067983 */ /* 0x000ea80000100800 */
[----:B------:R-:W2:Y:S04]  /*0f70*/  LDL R5, [R9+0x14] ;  /* 0x0000140009057983 */ /* 0x000ea80000100800 */
[----:B------:R-:W3:Y:S01]  /*0f80*/  @P1 LDL R4, [R9+0x10] ;  /* 0x0000100009041983 */ /* 0x000ee20000100800 */
[----:B------:R-:W-:Y:S01]  /*0f90*/  LOP3.LUT R8, R8, 0x1f, RZ, 0xc0, !PT ;  /* 0x0000001f08087812 */ /* 0x000fe200078ec0ff */
[----:B------:R-:W-:Y:S01]  /*0fa0*/  UMOV UR4, 0x54442d19 ;  /* 0x54442d1900047882 */ /* 0x000fe20000000000 */
[----:B------:R-:W-:-:S02]  /*0fb0*/  UMOV UR5, 0x3bf921fb ;  /* 0x3bf921fb00057882 */ /* 0x000fc40000000000 */
[-C--:B--2---:R-:W-:Y:S02]  /*0fc0*/  @P1 SHF.L.W.U32.HI R6, R5, R8.reuse, R6 ;  /* 0x0000000805061219 */ /* 0x084fe40000010e06 */
[----:B---3--:R-:W-:Y:S02]  /*0fd0*/  @P1 SHF.L.W.U32.HI R5, R4, R8, R5 ;  /* 0x0000000804051219 */ /* 0x008fe40000010e05 */
[----:B------:R-:W-:Y:S02]  /*0fe0*/  ISETP.GE.AND P1, PT, R18, RZ, PT ;  /* 0x000000ff1200720c */ /* 0x000fe40003f26270 */
[C-C-:B------:R-:W-:Y:S01]  /*0ff0*/  SHF.L.W.U32.HI R21, R5.reuse, 0x2, R6.reuse ;  /* 0x0000000205157819 */ /* 0x140fe20000010e06 */
[----:B------:R-:W-:Y:S01]  /*1000*/  IMAD.SHL.U32 R5, R5, 0x4, RZ ;  /* 0x0000000405057824 */ /* 0x000fe200078e00ff */
[----:B------:R-:W-:Y:S02]  /*1010*/  SHF.R.U32.HI R6, RZ, 0x1e, R6 ;  /* 0x0000001eff067819 */ /* 0x000fe40000011606 */
[----:B------:R-:W-:-:S02]  /*1020*/  SHF.R.S32.HI R8, RZ, 0x1f, R21 ;  /* 0x0000001fff087819 */ /* 0x000fc40000011415 */
[C---:B0-----:R-:W-:Y:S02]  /*1030*/  LEA.HI R22, R21.reuse, R6, RZ, 0x1 ;  /* 0x0000000615167211 */ /* 0x041fe400078f08ff */
[C---:B------:R-:W-:Y:S02]  /*1040*/  LOP3.LUT R4, R8.reuse, R5, RZ, 0x3c, !PT ;  /* 0x0000000508047212 */ /* 0x040fe400078e3cff */
[----:B------:R-:W-:Y:S02]  /*1050*/  LOP3.LUT R5, R8, R21, RZ, 0x3c, !PT ;  /* 0x0000001508057212 */ /* 0x000fe400078e3cff */
[----:B------:R-:W-:Y:S02]  /*1060*/  LOP3.LUT R23, R21, R18, RZ, 0x3c, !PT ;  /* 0x0000001215177212 */ /* 0x000fe400078e3cff */
[----:B------:R-:W-:Y:S02]  /*1070*/  IADD3 R6, PT, PT, -R22, RZ, RZ ;  /* 0x000000ff16067210 */ /* 0x000fe40007ffe1ff */
[----:B------:R-:W0:Y:S01]  /*1080*/  I2F.F64.S64 R4, R4 ;  /* 0x0000000400047312 */ /* 0x000e220000301c00 */
[----:B------:R-:W-:-:S02]  /*1090*/  ISETP.GE.AND P2, PT, R23, RZ, PT ;  /* 0x000000ff1700720c */ /* 0x000fc40003f46270 */
[----:B------:R-:W-:Y:S01]  /*10a0*/  @!P1 IMAD.MOV.U32 R22, RZ, RZ, R6 ;  /* 0x000000ffff169224 */ /* 0x000fe200078e0006 */
[----:B0-----:R-:W-:-:S10]  /*10b0*/  DMUL R8, R4, UR4 ;  /* 0x0000000404087c28 */ /* 0x001fd40008000000 */
[----:B------:R-:W0:Y:S02]  /*10c0*/  F2F.F32.F64 R8, R8 ;  /* 0x0000000800087310 */ /* 0x000e240000301000 */
[----:B0-----:R-:W-:-:S07]  /*10d0*/  FSEL R5, -R8, R8, !P2 ;  /* 0x0000000808057208 */ /* 0x001fce0005000100 */
.L_x_8:
[----:B------:R-:W-:Y:S05]  /*10e0*/  BSYNC.RECONVERGENT B0 ;  /* 0x0000000000007941 */ /* 0x000fea0003800200 */
.L_x_7:
[----:B------:R-:W-:Y:S02]  /*10f0*/  IMAD.MOV.U32 R21, RZ, RZ, 0x37cbac00 ;  /* 0x37cbac00ff157424 */ /* 0x000fe400078e00ff */
[----:B------:R-:W-:Y:S01]  /*1100*/  FMUL R4, R5, R5 ;  /* 0x0000000505047220 */ /* 0x000fe20000400000 */
[C---:B------:R-:W-:Y:S01]  /*1110*/  LOP3.LUT R8, R22.reuse, 0x1, RZ, 0xc0, !PT ;  /* 0x0000000116087812 */ /* 0x040fe200078ec0ff */
[----:B------:R-:W-:Y:S01]  /*1120*/  VIADD R22, R22, 0x1 ;  /* 0x0000000116167836 */ /* 0x000fe20000000000 */
[----:B------:R-:W-:Y:S01]  /*1130*/  MOV R23, 0x3c0885e4 ;  /* 0x3c0885e400177802 */ /* 0x000fe20000000f00 */
[----:B------:R-:W-:Y:S01]  /*1140*/  FFMA R6, R4, R21, -0.0013887860113754868507 ;  /* 0xbab607ed04067423 */ /* 0x000fe20000000015 */
[----:B------:R-:W-:Y:S01]  /*1150*/  ISETP.NE.U32.AND P1, PT, R8, 0x1, PT ;  /* 0x000000010800780c */ /* 0x000fe20003f25070 */
[----:B------:R-:W-:Y:S01]  /*1160*/  IMAD.MOV.U32 R8, RZ, RZ, 0x3e2aaaa8 ;  /* 0x3e2aaaa8ff087424 */ /* 0x000fe200078e00ff */
[----:B------:R-:W-:Y:S01]  /*1170*/  LOP3.LUT P2, RZ, R22, 0x2, RZ, 0xc0, !PT ;  /* 0x0000000216ff7812 */ /* 0x000fe2000784c0ff */
[----:B------:R-:W-:Y:S01]  /*1180*/  BSSY.RECONVERGENT B0, `(.L_x_10) ;  /* 0x0000042000007945 */ /* 0x000fe20003800200 */
[----:B------:R-:W-:-:S02]  /*1190*/  FSEL R9, R6, -0.00019574658654164522886, P1 ;  /* 0xb94d415306097808 */ /* 0x000fc40000800000 */
[----:B------:R-:W-:Y:S02]  /*11a0*/  FSEL R23, R23, 0.041666727513074874878, !P1 ;  /* 0x3d2aaabb17177808 */ /* 0x000fe40004800000 */
[----:B------:R-:W-:Y:S02]  /*11b0*/  FSEL R6, R5, 1, !P1 ;  /* 0x3f80000005067808 */ /* 0x000fe40004800000 */
[----:B------:R-:W-:Y:S01]  /*11c0*/  FSEL R8, -R8, -0.4999999701976776123, !P1 ;  /* 0xbeffffff08087808 */ /* 0x000fe20004800100 */
[C---:B------:R-:W-:Y:S02]  /*11d0*/  FFMA R9, R4.reuse, R9, R23 ;  /* 0x0000000904097223 */ /* 0x040fe40000000017 */
[C---:B------:R-:W-:Y:S02]  /*11e0*/  FFMA R5, R4.reuse, R6, RZ ;  /* 0x0000000604057223 */ /* 0x040fe400000000ff */
[----:B------:R-:W-:-:S04]  /*11f0*/  FFMA R8, R4, R9, R8 ;  /* 0x0000000904087223 */ /* 0x000fc80000000008 */
[----:B------:R-:W-:-:S04]  /*1200*/  FFMA R6, R5, R8, R6 ;  /* 0x0000000805067223 */ /* 0x000fc80000000006 */
[----:B------:R-:W-:Y:S01]  /*1210*/  @P2 FADD R6, RZ, -R6 ;  /* 0x80000006ff062221 */ /* 0x000fe20000000000 */
        /* <DEDUP_REMOVED lines=12> */
.L_x_12:
        /* <DEDUP_REMOVED lines=25> */
[----:B------:R-:W-:Y:S01]  /*1470*/  UMOV UR5, 0x3bf921fb ;  /* 0x3bf921fb00057882 */ /* 0x000fe20000000000 */
[----:B------:R-:W-:-:S02]  /*1480*/  ISETP.GE.AND P1, PT, R18, RZ, PT ;  /* 0x000000ff1200720c */ /* 0x000fc40003f26270 */
[-C--:B--2---:R-:W-:Y:S02]  /*1490*/  @P0 SHF.L.W.U32.HI R19, R4, R8.reuse, R19 ;  /* 0x0000000804130219 */ /* 0x084fe40000010e13 */
[----:B---3--:R-:W-:Y:S02]  /*14a0*/  @P0 SHF.L.W.U32.HI R4, R5, R8, R4 ;  /* 0x0000000805040219 */ /* 0x008fe40000010e04 */
[--C-:B0-----:R-:W-:Y:S02]  /*14b0*/  SHF.R.U32.HI R20, RZ, 0x1e, R19.reuse ;  /* 0x0000001eff147819 */ /* 0x101fe40000011613 */
[C---:B------:R-:W-:Y:S01]  /*14c0*/  SHF.L.W.U32.HI R23, R4.reuse, 0x2, R19 ;  /* 0x0000000204177819 */ /* 0x040fe20000010e13 */
[----:B------:R-:W-:-:S03]  /*14d0*/  IMAD.SHL.U32 R4, R4, 0x4, RZ ;  /* 0x0000000404047824 */ /* 0x000fc600078e00ff */
[----:B------:R-:W-:Y:S02]  /*14e0*/  SHF.R.S32.HI R5, RZ, 0x1f, R23 ;  /* 0x0000001fff057819 */ /* 0x000fe40000011417 */
[----:B------:R-:W-:Y:S02]  /*14f0*/  LOP3.LUT R18, R23, R18, RZ, 0x3c, !PT ;  /* 0x0000001217127212 */ /* 0x000fe400078e3cff */
[C---:B------:R-:W-:Y:S02]  /*1500*/  LOP3.LUT R4, R5.reuse, R4, RZ, 0x3c, !PT ;  /* 0x0000000405047212 */ /* 0x040fe400078e3cff */
[----:B------:R-:W-:Y:S02]  /*1510*/  LOP3.LUT R5, R5, R23, RZ, 0x3c, !PT ;  /* 0x0000001705057212 */ /* 0x000fe400078e3cff */
[----:B------:R-:W-:Y:S02]  /*1520*/  LEA.HI R20, R23, R20, RZ, 0x1 ;  /* 0x0000001417147211 */ /* 0x000fe400078f08ff */
[----:B------:R-:W-:-:S02]  /*1530*/  ISETP.GE.AND P0, PT, R18, RZ, PT ;  /* 0x000000ff1200720c */ /* 0x000fc40003f06270 */
[----:B------:R-:W0:Y:S01]  /*1540*/  I2F.F64.S64 R4, R4 ;  /* 0x0000000400047312 */ /* 0x000e220000301c00 */
[----:B------:R-:W-:-:S05]  /*1550*/  IADD3 R18, PT, PT, -R20, RZ, RZ ;  /* 0x000000ff14127210 */ /* 0x000fca0007ffe1ff */
[----:B------:R-:W-:Y:S01]  /*1560*/  @!P1 IMAD.MOV.U32 R20, RZ, RZ, R18 ;  /* 0x000000ffff149224 */ /* 0x000fe200078e0012 */
[----:B0-----:R-:W-:-:S10]  /*1570*/  DMUL R8, R4, UR4 ;  /* 0x0000000404087c28 */ /* 0x001fd40008000000 */
[----:B------:R-:W0:Y:S02]  /*1580*/  F2F.F32.F64 R8, R8 ;  /* 0x0000000800087310 */ /* 0x000e240000301000 */
[----:B0-----:R-:W-:-:S07]  /*1590*/  FSEL R19, -R8, R8, !P0 ;  /* 0x0000000808137208 */ /* 0x001fce0004000100 */
.L_x_11:
[----:B------:R-:W-:Y:S05]  /*15a0*/  BSYNC.RECONVERGENT B0 ;  /* 0x0000000000007941 */ /* 0x000fea0003800200 */
.L_x_10:
[----:B------:R-:W-:Y:S01]  /*15b0*/  FMUL R5, R11, R10 ;  /* 0x0000000a0b057220 */ /* 0x000fe20000400000 */
[C---:B------:R-:W-:Y:S01]  /*15c0*/  LOP3.LUT R9, R20.reuse, 0x1, RZ, 0xc0, !PT ;  /* 0x0000000114097812 */ /* 0x040fe200078ec0ff */
[----:B------:R-:W-:Y:S01]  /*15d0*/  FMUL R4, R19, R19 ;  /* 0x0000001313047220 */ /* 0x000fe20000400000 */
[----:B------:R-:W-:Y:S01]  /*15e0*/  LOP3.LUT P1, RZ, R20, 0x2, RZ, 0xc0, !PT ;  /* 0x0000000214ff7812 */ /* 0x000fe2000782c0ff */
[----:B------:R-:W-:Y:S01]  /*15f0*/  FFMA R8, R10, R7, R5 ;  /* 0x000000070a087223 */ /* 0x000fe20000000005 */
[----:B------:R-:W-:Y:S01]  /*1600*/  ISETP.NE.U32.AND P0, PT, R9, 0x1, PT ;  /* 0x000000010900780c */ /* 0x000fe20003f05070 */
[----:B------:R-:W-:Y:S01]  /*1610*/  FFMA R21, R4, R21, -0.0013887860113754868507 ;  /* 0xbab607ed04157423 */ /* 0x000fe20000000015 */
[----:B------:R-:W-:Y:S02]  /*1620*/  IMAD.MOV.U32 R5, RZ, RZ, 0x3d2aaabb ;  /* 0x3d2aaabbff057424 */ /* 0x000fe400078e00ff */
[C---:B------:R-:W-:Y:S01]  /*1630*/  FMUL R9, R8.reuse, 4 ;  /* 0x4080000008097820 */ /* 0x040fe20000400000 */
[----:B------:R-:W-:Y:S01]  /*1640*/  FSEL R19, R19, 1, P0 ;  /* 0x3f80000013137808 */ /* 0x000fe20000000000 */
[----:B------:R-:W-:Y:S01]  /*1650*/  BSSY.RECONVERGENT B0, `(.L_x_13) ;  /* 0x000001b000007945 */ /* 0x000fe20003800200 */
[----:B------:R-:W-:Y:S01]  /*1660*/  FSEL R21, R21, -0.00019574658654164522886, !P0 ;  /* 0xb94d415315157808 */ /* 0x000fe20004000000 */
[----:B------:R-:W-:Y:S01]  /*1670*/  FMUL R8, R8, R9 ;  /* 0x0000000908087220 */ /* 0x000fe20000400000 */
[----:B------:R-:W-:-:S02]  /*1680*/  MOV R9, 0x3effffff ;  /* 0x3effffff00097802 */ /* 0x000fc40000000f00 */
[----:B------:R-:W-:Y:S01]  /*1690*/  FSEL R5, R5, 0.0083327032625675201416, !P0 ;  /* 0x3c0885e405057808 */ /* 0x000fe20004000000 */
[----:B------:R-:W-:Y:S01]  /*16a0*/  FFMA R17, R17, R17, R8 ;  /* 0x0000001111117223 */ /* 0x000fe20000000008 */
[----:B------:R-:W-:-:S03]  /*16b0*/  FSEL R9, -R9, -0.16666662693023681641, !P0 ;  /* 0xbe2aaaa809097808 */ /* 0x000fc60004000100 */
[----:B------:R-:W-:Y:S02]  /*16c0*/  VIADD R8, R17, 0xf3000000 ;  /* 0xf300000011087836 */ /* 0x000fe40000000000 */
[----:B------:R-:W-:Y:S01]  /*16d0*/  FFMA R5, R4, R21, R5 ;  /* 0x0000001504057223 */ /* 0x000fe20000000005 */
[----:B------:R0:W1:Y:S02]  /*16e0*/  MUFU.RSQ R18, R17 ;  /* 0x0000001100127308 */ /* 0x0000640000001400 */
[----:B------:R-:W-:Y:S01]  /*16f0*/  ISETP.GT.U32.AND P0, PT, R8, 0x727fffff, PT ;  /* 0x727fffff0800780c */ /* 0x000fe20003f04070 */
[C---:B------:R-:W-:Y:S01]  /*1700*/  FFMA R5, R4.reuse, R5, R9 ;  /* 0x0000000504057223 */ /* 0x040fe20000000009 */
[----:B------:R-:W-:Y:S01]  /*1710*/  FFMA R4, R4, R19, RZ ;  /* 0x0000001304047223 */ /* 0x000fe200000000ff */
[----:B------:R-:W-:-:S03]  /*1720*/  FADD R8, R13, R14 ;  /* 0x0000000e0d087221 */ /* 0x000fc60000000000 */
[----:B------:R-:W-:Y:S01]  /*1730*/  FFMA R14, R4, R5, R19 ;  /* 0x00000005040e7223 */ /* 0x000fe20000000013 */
[----:B------:R-:W-:-:S03]  /*1740*/  FADD R8, R15, R8 ;  /* 0x000000080f087221 */ /* 0x000fc60000000000 */
[----:B------:R-:W-:-:S03]  /*1750*/  @P1 FADD R14, RZ, -R14 ;  /* 0x8000000eff0e1221 */ /* 0x000fc60000000000 */
[----:B0-----:R-:W-:Y:S05]  /*1760*/  @!P0 BRA `(.L_x_14) ;  /* 0x0000000000148947 */ /* 0x001fea0003800000 */
[----:B------:R-:W-:Y:S01]  /*1770*/  IMAD.MOV.U32 R4, RZ, RZ, R17 ;  /* 0x000000ffff047224 */ /* 0x000fe200078e0011 */
[----:B------:R-:W-:-:S07]  /*1780*/  MOV R21, 0x17a0 ;  /* 0x000017a000157802 */ /* 0x000fce0000000f00 */
[----:B-1----:R-:W-:Y:S05]  /*1790*/  CALL.REL.NOINC `($__internal_1_$__cuda_sm20_sqrt_rn_f32_slowpath) ;  /* 0x00000028000c7944 */ /* 0x002fea0003c00000 */
[----:B------:R-:W-:Y:S01]  /*17a0*/  MOV R9, R17 ;  /* 0x0000001100097202 */ /* 0x000fe20000000f00 */
[----:B------:R-:W-:Y:S06]  /*17b0*/  BRA `(.L_x_15) ;  /* 0x0000000000107947 */ /* 0x000fec0003800000 */
.L_x_14:
[----:B-1----:R-:W-:Y:S01]  /*17c0*/  FMUL.FTZ R4, R17, R18 ;  /* 0x0000001211047220 */ /* 0x002fe20000410000 */
[----:B------:R-:W-:-:S03]  /*17d0*/  FMUL.FTZ R5, R18, 0.5 ;  /* 0x3f00000012057820 */ /* 0x000fc60000410000 */
[----:B------:R-:W-:-:S04]  /*17e0*/  FFMA R9, -R4, R4, R17 ;  /* 0x0000000404097223 */ /* 0x000fc80000000111 */
[----:B------:R-:W-:-:S07]  /*17f0*/  FFMA R9, R9, R5, R4 ;  /* 0x0000000509097223 */ /* 0x000fce0000000004 */
.L_x_15:
[----:B------:R-:W-:Y:S05]  /*1800*/  BSYNC.RECONVERGENT B0 ;  /* 0x0000000000007941 */ /* 0x000fea0003800200 */
.L_x_13:
[----:B------:R-:W-:Y:S01]  /*1810*/  FADD R4, R8, R9 ;  /* 0x0000000908047221 */ /* 0x000fe20000000000 */
[----:B------:R-:W-:Y:S03]  /*1820*/  BSSY.RECONVERGENT B0, `(.L_x_16) ;  /* 0x000000f000007945 */ /* 0x000fe60003800200 */
[----:B------:R-:W-:-:S04]  /*1830*/  FMUL R5, R4, 0.5 ;  /* 0x3f00000004057820 */ /* 0x000fc80000400000 */
[----:B------:R-:W-:Y:S01]  /*1840*/  VIADD R17, R5, 0xf3000000 ;  /* 0xf300000005117836 */ /* 0x000fe20000000000 */
[----:B------:R0:W1:Y:S04]  /*1850*/  MUFU.RSQ R4, R5 ;  /* 0x0000000500047308 */ /* 0x0000680000001400 */
[----:B------:R-:W-:-:S13]  /*1860*/  ISETP.GT.U32.AND P0, PT, R17, 0x727fffff, PT ;  /* 0x727fffff1100780c */ /* 0x000fda0003f04070 */
[----:B01----:R-:W-:Y:S05]  /*1870*/  @!P0 BRA `(.L_x_17) ;  /* 0x0000000000148947 */ /* 0x003fea0003800000 */
[----:B------:R-:W-:Y:S01]  /*1880*/  IMAD.MOV.U32 R4, RZ, RZ, R5 ;  /* 0x000000ffff047224 */ /* 0x000fe200078e0005 */
[----:B------:R-:W-:-:S07]  /*1890*/  MOV R21, 0x18b0 ;  /* 0x000018b000157802 */ /* 0x000fce0000000f00 */
[----:B------:R-:W-:Y:S05]  /*18a0*/  CALL.REL.NOINC `($__internal_1_$__cuda_sm20_sqrt_rn_f32_slowpath) ;  /* 0x0000002400c87944 */ /* 0x000fea0003c00000 */
[----:B------:R-:W-:Y:S01]  /*18b0*/  MOV R18, R17 ;  /* 0x0000001100127202 */ /* 0x000fe20000000f00 */
[----:B------:R-:W-:Y:S06]  /*18c0*/  BRA `(.L_x_18) ;  /* 0x0000000000107947 */ /* 0x000fec0003800000 */
.L_x_17:
[----:B------:R-:W-:Y:S01]  /*18d0*/  FMUL.FTZ R18, R5, R4 ;  /* 0x0000000405127220 */ /* 0x000fe20000410000 */
[----:B------:R-:W-:-:S03]  /*18e0*/  FMUL.FTZ R4, R4, 0.5 ;  /* 0x3f00000004047820 */ /* 0x000fc60000410000 */
[----:B------:R-:W-:-:S04]  /*18f0*/  FFMA R5, -R18, R18, R5 ;  /* 0x0000001212057223 */ /* 0x000fc80000000105 */
[----:B------:R-:W-:-:S07]  /*1900*/  FFMA R18, R5, R4, R18 ;  /* 0x0000000405127223 */ /* 0x000fce0000000012 */
.L_x_18:
[----:B------:R-:W-:Y:S05]  /*1910*/  BSYNC.RECONVERGENT B0 ;  /* 0x0000000000007941 */ /* 0x000fea0003800200 */
.L_x_16:
[----:B------:R-:W0:Y:S01]  /*1920*/  LDCU UR4, c[0x0][0x3b4] ;  /* 0x00007680ff0477ac */ /* 0x000e220008000800 */
[----:B------:R-:W-:Y:S01]  /*1930*/  FADD R8, R8, -R9 ;  /* 0x8000000908087221 */ /* 0x000fe20000000000 */
[----:B0-----:R-:W-:-:S13]  /*1940*/  FSETP.GEU.AND P0, PT, R18, UR4, PT ;  /* 0x0000000412007c0b */ /* 0x001fda000bf0e000 */
[----:B------:R-:W-:Y:S05]  /*1950*/  @!P0 EXIT ;  /* 0x000000000000894d */ /* 0x000fea0003800000 */
[----:B------:R-:W-:Y:S01]  /*1960*/  FMUL R4, R8, 0.5 ;  /* 0x3f00000008047820 */ /* 0x000fe20000400000 */
[----:B------:R-:W-:Y:S03]  /*1970*/  BSSY.RECONVERGENT B0, `(.L_x_19) ;  /* 0x000000c000007945 */ /* 0x000fe60003800200 */
[----:B------:R-:W-:Y:S01]  /*1980*/  VIADD R8, R4, 0xf3000000 ;  /* 0xf300000004087836 */ /* 0x000fe20000000000 */
[----:B------:R0:W1:Y:S04]  /*1990*/  MUFU.RSQ R5, R4 ;  /* 0x0000000400057308 */ /* 0x0000680000001400 */
[----:B------:R-:W-:-:S13]  /*19a0*/  ISETP.GT.U32.AND P0, PT, R8, 0x727fffff, PT ;  /* 0x727fffff0800780c */ /* 0x000fda0003f04070 */
[----:B01----:R-:W-:Y:S05]  /*19b0*/  @!P0 BRA `(.L_x_20) ;  /* 0x00000000000c8947 */ /* 0x003fea0003800000 */
[----:B------:R-:W-:-:S07]  /*19c0*/  MOV R21, 0x19e0 ;  /* 0x000019e000157802 */ /* 0x000fce0000000f00 */
[----:B------:R-:W-:Y:S05]  /*19d0*/  CALL.REL.NOINC `($__internal_1_$__cuda_sm20_sqrt_rn_f32_slowpath) ;  /* 0x00000024007c7944 */ /* 0x000fea0003c00000 */
[----:B------:R-:W-:Y:S05]  /*19e0*/  BRA `(.L_x_21) ;  /* 0x0000000000107947 */ /* 0x000fea0003800000 */
.L_x_20:
[----:B------:R-:W-:Y:S01]  /*19f0*/  FMUL.FTZ R17, R4, R5 ;  /* 0x0000000504117220 */ /* 0x000fe20000410000 */
[----:B------:R-:W-:-:S03]  /*1a00*/  FMUL.FTZ R5, R5, 0.5 ;  /* 0x3f00000005057820 */ /* 0x000fc60000410000 */
[----:B------:R-:W-:-:S04]  /*1a10*/  FFMA R4, -R17, R17, R4 ;  /* 0x0000001111047223 */ /* 0x000fc80000000104 */
[----:B------:R-:W-:-:S07]  /*1a20*/  FFMA R17, R4, R5, R17 ;  /* 0x0000000504117223 */ /* 0x000fce0000000011 */
.L_x_21:
[----:B------:R-:W-:Y:S05]  /*1a30*/  BSYNC.RECONVERGENT B0 ;  /* 0x0000000000007941 */ /* 0x000fea0003800200 */
.L_x_19:
[----:B------:R-:W-:Y:S01]  /*1a40*/  FADD R12, R12, -R13 ;  /* 0x8000000d0c0c7221 */ /* 0x000fe20000000000 */
[----:B------:R-:W-:Y:S03]  /*1a50*/  BSSY.RECONVERGENT B0, `(.L_x_22) ;  /* 0x0000012000007945 */ /* 0x000fe60003800200 */
[----:B------:R-:W-:-:S04]  /*1a60*/  FADD R12, R13, R12 ;  /* 0x0000000c0d0c7221 */ /* 0x000fc80000000000 */
[----:B------:R-:W-:-:S05]  /*1a70*/  FADD R15, -R15, R12 ;  /* 0x0000000c0f0f7221 */ /* 0x000fca0000000100 */
[----:B------:R-:W-:-:S04]  /*1a80*/  FSETP.GT.AND P2, PT, |R16|, |R15|, PT ;  /* 0x4000000f1000720b */ /* 0x000fc80003f44200 */
[----:B------:R-:W-:Y:S02]  /*1a90*/  FSEL R13, |R16|, |R15|, P2 ;  /* 0x4000000f100d7208 */ /* 0x000fe40001000200 */
[----:B------:R-:W-:Y:S02]  /*1aa0*/  FSEL R4, |R15|, |R16|, P2 ;  /* 0x400000100f047208 */ /* 0x000fe40001000200 */
[----:B------:R-:W0:Y:S08]  /*1ab0*/  MUFU.RCP R8, R13 ;  /* 0x0000000d00087308 */ /* 0x000e300000001000 */
[----:B------:R-:W1:Y:S01]  /*1ac0*/  FCHK P0, R4, R13 ;  /* 0x0000000d04007302 */ /* 0x000e620000000000 */
[----:B0-----:R-:W-:-:S04]  /*1ad0*/  FFMA R5, -R13, R8, 1 ;  /* 0x3f8000000d057423 */ /* 0x001fc80000000108 */
[----:B------:R-:W-:-:S04]  /*1ae0*/  FFMA R5, R8, R5, R8 ;  /* 0x0000000508057223 */ /* 0x000fc80000000008 */
[----:B------:R-:W-:-:S04]  /*1af0*/  FFMA R8, R4, R5, RZ ;  /* 0x0000000504087223 */ /* 0x000fc800000000ff */
[----:B------:R-:W-:-:S04]  /*1b00*/  FFMA R9, -R13, R8, R4 ;  /* 0x000000080d097223 */ /* 0x000fc80000000104 */
[----:B------:R-:W-:Y:S01]  /*1b10*/  FFMA R5, R5, R9, R8 ;  /* 0x0000000905057223 */ /* 0x000fe20000000008 */
[----:B-1----:R-:W-:Y:S06]  /*1b20*/  @!P0 BRA `(.L_x_23) ;  /* 0x0000000000108947 */ /* 0x002fec0003800000 */
[----:B------:R-:W-:Y:S01]  /*1b30*/  IMAD.MOV.U32 R5, RZ, RZ, R13 ;  /* 0x000000ffff057224 */ /* 0x000fe200078e000d */
[----:B------:R-:W-:-:S07]  /*1b40*/  MOV R9, 0x1b60 ;  /* 0x00001b6000097802 */ /* 0x000fce0000000f00 */
[----:B------:R-:W-:Y:S05]  /*1b50*/  CALL.REL.NOINC `($__internal_2_$__cuda_sm3x_div_rn_noftz_f32_slowpath) ;  /* 0x0000002400787944 */ /* 0x000fea0003c00000 */
[----:B------:R-:W-:-:S07]  /*1b60*/  MOV R5, R8 ;  /* 0x0000000800057202 */ /* 0x000fce0000000f00 */
.L_x_23:
[----:B------:R-:W-:Y:S05]  /*1b70*/  BSYNC.RECONVERGENT B0 ;  /* 0x0000000000007941 */ /* 0x000fea0003800200 */
.L_x_22:
[----:B------:R-:W-:Y:S02]  /*1b80*/  IMAD.MOV.U32 R9, RZ, RZ, 0x3b33710b ;  /* 0x3b33710bff097424 */ /* 0x000fe400078e00ff */
[----:B------:R-:W-:Y:S01]  /*1b90*/  FMUL R4, R5, R5 ;  /* 0x0000000505047220 */ /* 0x000fe20000400000 */
[C---:B------:R-:W-:Y:S01]  /*1ba0*/  ISETP.GE.AND P0, PT, R15.reuse, RZ, PT ;  /* 0x000000ff0f00720c */ /* 0x040fe20003f06270 */
[----:B------:R-:W-:Y:S01]  /*1bb0*/  BSSY.RECONVERGENT B0, `(.L_x_24) ;  /* 0x000005b000007945 */ /* 0x000fe20003800200 */
[----:B------:R-:W-:Y:S01]  /*1bc0*/  FSETP.NEU.AND P3, PT, |R15|, |R16|, PT ;  /* 0x400000100f00720b */ /* 0x000fe20003f6d200 */
[----:B------:R-:W-:Y:S01]  /*1bd0*/  FFMA R9, R4, R9, -0.015681877732276916504 ;  /* 0xbc80774804097423 */ /* 0x000fe20000000009 */
[----:B------:R-:W-:Y:S01]  /*1be0*/  FSETP.NEU.AND P1, PT, R13, RZ, PT ;  /* 0x000000ff0d00720b */ /* 0x000fe20003f2d000 */
[----:B------:R-:W-:Y:S02]  /*1bf0*/  FADD R15, |R16|, |R15| ;  /* 0x4000000f100f7221 */ /* 0x000fe40000000200 */
        /* <DEDUP_REMOVED lines=15> */
[----:B------:R-:W-:Y:S02]  /*1cf0*/  @!P3 FSEL R9, R4, 0.78539818525314331055, !P0 ;  /* 0x3f490fdb0409b808 */ /* 0x000fe40004000000 */
[----:B------:R-:W-:Y:S02]  /*1d00*/  @!P1 FSEL R9, RZ, 3.1415927410125732422, P0 ;  /* 0x40490fdbff099808 */ /* 0x000fe40000000000 */
        /* <DEDUP_REMOVED lines=25> */
.L_x_26:
        /* <DEDUP_REMOVED lines=33> */
[C---:B------:R-:W-:Y:S02]  /*20b0*/  LOP3.LUT R20, R9.reuse, R16, RZ, 0x3c, !PT ;  /* 0x0000001009147212 */ /* 0x040fe400078e3cff */
[C---:B------:R-:W-:Y:S02]  /*20c0*/  LOP3.LUT R4, R12.reuse, R5, RZ, 0x3c, !PT ;  /* 0x000000050c047212 */ /* 0x040fe400078e3cff */
[----:B------:R-:W-:Y:S02]  /*20d0*/  LOP3.LUT R5, R12, R9, RZ, 0x3c, !PT ;  /* 0x000000090c057212 */ /* 0x000fe400078e3cff */
[----:B------:R-:W-:Y:S02]  /*20e0*/  LEA.HI R9, R9, R8, RZ, 0x1 ;  /* 0x0000000809097211 */ /* 0x000fe400078f08ff */
[----:B------:R-:W-:Y:S02]  /*20f0*/  ISETP.GE.AND P2, PT, R20, RZ, PT ;  /* 0x000000ff1400720c */ /* 0x000fe40003f46270 */
[----:B------:R-:W0:Y:S01]  /*2100*/  I2F.F64.S64 R4, R4 ;  /* 0x0000000400047312 */ /* 0x000e220000301c00 */
[----:B------:R-:W-:-:S05]  /*2110*/  IADD3 R8, PT, PT, -R9, RZ, RZ ;  /* 0x000000ff09087210 */ /* 0x000fca0007ffe1ff */
[----:B------:R-:W-:Y:S01]  /*2120*/  @!P1 IMAD.MOV.U32 R9, RZ, RZ, R8 ;  /* 0x000000ffff099224 */ /* 0x000fe200078e0008 */
[----:B0-----:R-:W-:-:S10]  /*2130*/  DMUL R12, R4, UR4 ;  /* 0x00000004040c7c28 */ /* 0x001fd40008000000 */
[----:B------:R-:W0:Y:S02]  /*2140*/  F2F.F32.F64 R12, R12 ;  /* 0x0000000c000c7310 */ /* 0x000e240000301000 */
[----:B0-----:R-:W-:-:S07]  /*2150*/  FSEL R5, -R12, R12, !P2 ;  /* 0x0000000c0c057208 */ /* 0x001fce0005000100 */
.L_x_25:
[----:B------:R-:W-:Y:S05]  /*2160*/  BSYNC.RECONVERGENT B0 ;  /* 0x0000000000007941 */ /* 0x000fea0003800200 */
.L_x_24:
        /* <DEDUP_REMOVED lines=31> */
.L_x_29:
        /* <DEDUP_REMOVED lines=28> */
[----:B---3--:R-:W-:-:S04]  /*2520*/  @P0 SHF.L.W.U32.HI R5, R4, R9, R5 ;  /* 0x0000000904050219 */ /* 0x008fc80000010e05 */
[C-C-:B------:R-:W-:Y:S01]  /*2530*/  SHF.L.W.U32.HI R9, R5.reuse, 0x2, R8.reuse ;  /* 0x0000000205097819 */ /* 0x140fe20000010e08 */
[----:B------:R-:W-:Y:S01]  /*2540*/  IMAD.SHL.U32 R5, R5, 0x4, RZ ;  /* 0x0000000405057824 */ /* 0x000fe200078e00ff */
[----:B------:R-:W-:Y:S02]  /*2550*/  SHF.R.U32.HI R8, RZ, 0x1e, R8 ;  /* 0x0000001eff087819 */ /* 0x000fe40000011608 */
[----:B------:R-:W-:Y:S02]  /*2560*/  SHF.R.S32.HI R12, RZ, 0x1f, R9 ;  /* 0x0000001fff0c7819 */ /* 0x000fe40000011409 */
[----:B0-----:R-:W-:Y:S02]  /*2570*/  LEA.HI R15, R9, R8, RZ, 0x1 ;  /* 0x00000008090f7211 */ /* 0x001fe400078f08ff */
[C---:B------:R-:W-:Y:S02]  /*2580*/  LOP3.LUT R4, R12.reuse, R5, RZ, 0x3c, !PT ;  /* 0x000000050c047212 */ /* 0x040fe400078e3cff */
[----:B------:R-:W-:-:S02]  /*2590*/  LOP3.LUT R5, R12, R9, RZ, 0x3c, !PT ;  /* 0x000000090c057212 */ /* 0x000fc400078e3cff */
[----:B------:R-:W-:Y:S02]  /*25a0*/  LOP3.LUT R16, R9, R16, RZ, 0x3c, !PT ;  /* 0x0000001009107212 */ /* 0x000fe400078e3cff */
[----:B------:R-:W-:Y:S02]  /*25b0*/  IADD3 R8, PT, PT, -R15, RZ, RZ ;  /* 0x000000ff0f087210 */ /* 0x000fe40007ffe1ff */
[----:B------:R-:W0:Y:S01]  /*25c0*/  I2F.F64.S64 R4, R4 ;  /* 0x0000000400047312 */ /* 0x000e220000301c00 */
[----:B------:R-:W-:Y:S02]  /*25d0*/  ISETP.GE.AND P0, PT, R16, RZ, PT ;  /* 0x000000ff1000720c */ /* 0x000fe40003f06270 */
[----:B------:R-:W-:Y:S01]  /*25e0*/  @!P1 IMAD.MOV.U32 R15, RZ, RZ, R8 ;  /* 0x000000ffff0f9224 */ /* 0x000fe200078e0008 */
[----:B0-----:R-:W-:-:S10]  /*25f0*/  DMUL R12, R4, UR4 ;  /* 0x00000004040c7c28 */ /* 0x001fd40008000000 */
[----:B------:R-:W0:Y:S02]  /*2600*/  F2F.F32.F64 R12, R12 ;  /* 0x0000000c000c7310 */ /* 0x000e240000301000 */
[----:B0-----:R-:W-:-:S07]  /*2610*/  FSEL R19, -R12, R12, !P0 ;  /* 0x0000000c0c137208 */ /* 0x001fce0004000100 */
.L_x_28:
[----:B------:R-:W-:Y:S05]  /*2620*/  BSYNC.RECONVERGENT B0 ;  /* 0x0000000000007941 */ /* 0x000fea0003800200 */
.L_x_27:
[----:B------:R-:W-:Y:S01]  /*2630*/  VIADD R4, R18, 0x1800000 ;  /* 0x0180000012047836 */ /* 0x000fe20000000000 */
[----:B------:R-:W-:Y:S04]  /*2640*/  BSSY.RECONVERGENT B0, `(.L_x_30) ;  /* 0x000000d000007945 */ /* 0x000fe80003800200 */
[----:B------:R-:W-:-:S04]  /*2650*/  LOP3.LUT R4, R4, 0x7f800000, RZ, 0xc0, !PT ;  /* 0x7f80000004047812 */ /* 0x000fc800078ec0ff */
[----:B------:R-:W-:-:S13]  /*2660*/  ISETP.GT.U32.AND P0, PT, R4, 0x1ffffff, PT ;  /* 0x01ffffff0400780c */ /* 0x000fda0003f04070 */
[----:B------:R-:W-:Y:S05]  /*2670*/  @P0 BRA `(.L_x_31) ;  /* 0x0000000000140947 */ /* 0x000fea0003800000 */
[----:B------:R-:W-:Y:S02]  /*2680*/  MOV R4, R18 ;  /* 0x0000001200047202 */ /* 0x000fe40000000f00 */
[----:B------:R-:W-:-:S07]  /*2690*/  MOV R8, 0x26b0 ;  /* 0x000026b000087802 */ /* 0x000fce0000000f00 */
[----:B------:R-:W-:Y:S05]  /*26a0*/  CALL.REL.NOINC `($__internal_0_$__cuda_sm20_rcp_rn_f32_slowpath) ;  /* 0x0000001400747944 */ /* 0x000fea0003c00000 */
[----:B------:R-:W-:Y:S01]  /*26b0*/  IMAD.MOV.U32 R9, RZ, RZ, R12 ;  /* 0x000000ffff097224 */ /* 0x000fe200078e000c */
[----:B------:R-:W-:Y:S06]  /*26c0*/  BRA `(.L_x_32) ;  /* 0x0000000000107947 */ /* 0x000fec0003800000 */
.L_x_31:
[----:B------:R-:W0:Y:S02]  /*26d0*/  MUFU.RCP R9, R18 ;  /* 0x0000001200097308 */ /* 0x000e240000001000 */
[----:B0-----:R-:W-:-:S04]  /*26e0*/  FFMA R4, R9, R18, -1 ;  /* 0xbf80000009047423 */ /* 0x001fc80000000012 */
[----:B------:R-:W-:-:S04]  /*26f0*/  FADD.FTZ R4, -R4, -RZ ;  /* 0x800000ff04047221 */ /* 0x000fc80000010100 */
[----:B------:R-:W-:-:S07]  /*2700*/  FFMA R9, R9, R4, R9 ;  /* 0x0000000409097223 */ /* 0x000fce0000000009 */
.L_x_32:
[----:B------:R-:W-:Y:S05]  /*2710*/  BSYNC.RECONVERGENT B0 ;  /* 0x0000000000007941 */ /* 0x000fea0003800200 */
.L_x_30:
[----:B------:R-:W-:Y:S01]  /*2720*/  VIADD R4, R17, 0x1800000 ;  /* 0x0180000011047836 */ /* 0x000fe20000000000 */
[----:B------:R-:W-:Y:S01]  /*2730*/  FSETP.NEU.AND P0, PT, R18, RZ, PT ;  /* 0x000000ff1200720b */ /* 0x000fe20003f0d000 */
[----:B------:R-:W-:Y:S03]  /*2740*/  BSSY.RECONVERGENT B0, `(.L_x_33) ;  /* 0x000000e000007945 */ /* 0x000fe60003800200 */
[----:B------:R-:W-:Y:S02]  /*2750*/  LOP3.LUT R4, R4, 0x7f800000, RZ, 0xc0, !PT ;  /* 0x7f80000004047812 */ /* 0x000fe400078ec0ff */
[----:B------:R-:W-:Y:S02]  /*2760*/  FSEL R9, R9, RZ, P0 ;  /* 0x000000ff09097208 */ /* 0x000fe40000000000 */
[----:B------:R-:W-:-:S13]  /*2770*/  ISETP.GT.U32.AND P1, PT, R4, 0x1ffffff, PT ;  /* 0x01ffffff0400780c */ /* 0x000fda0003f24070 */
[----:B------:R-:W-:Y:S05]  /*2780*/  @P1 BRA `(.L_x_34) ;  /* 0x0000000000141947 */ /* 0x000fea0003800000 */
[----:B------:R-:W-:Y:S02]  /*2790*/  MOV R4, R17 ;  /* 0x0000001100047202 */ /* 0x000fe40000000f00 */
[----:B------:R-:W-:-:S07]  /*27a0*/  MOV R8, 0x27c0 ;  /* 0x000027c000087802 */ /* 0x000fce0000000f00 */
[----:B------:R-:W-:Y:S05]  /*27b0*/  CALL.REL.NOINC `($__internal_0_$__cuda_sm20_rcp_rn_f32_slowpath) ;  /* 0x0000001400307944 */ /* 0x000fea0003c00000 */
[----:B------:R-:W-:Y:S01]  /*27c0*/  IMAD.MOV.U32 R5, RZ, RZ, R12 ;  /* 0x000000ffff057224 */ /* 0x000fe200078e000c */
[----:B------:R-:W-:Y:S06]  /*27d0*/  BRA `(.L_x_35) ;  /* 0x0000000000107947 */ /* 0x000fec0003800000 */
.L_x_34:
[----:B------:R-:W0:Y:S02]  /*27e0*/  MUFU.RCP R4, R17 ;  /* 0x0000001100047308 */ /* 0x000e240000001000 */
[----:B0-----:R-:W-:-:S04]  /*27f0*/  FFMA R5, R4, R17, -1 ;  /* 0xbf80000004057423 */ /* 0x001fc80000000011 */
[----:B------:R-:W-:-:S04]  /*2800*/  FADD.FTZ R5, -R5, -RZ ;  /* 0x800000ff05057221 */ /* 0x000fc80000010100 */
[----:B------:R-:W-:-:S07]  /*2810*/  FFMA R5, R4, R5, R4 ;  /* 0x0000000504057223 */ /* 0x000fce0000000004 */
.L_x_35:
[----:B------:R-:W-:Y:S05]  /*2820*/  BSYNC.RECONVERGENT B0 ;  /* 0x0000000000007941 */ /* 0x000fea0003800200 */
.L_x_33:
[----:B------:R-:W-:Y:S02]  /*2830*/  HFMA2 R4, -RZ, RZ, 0.487060546875, -0.0625 ;  /* 0x37cbac00ff047431 */ /* 0x000fe400000001ff */
[----:B------:R-:W-:Y:S01]  /*2840*/  FMUL R13, R19, R19 ;  /* 0x00000013130d7220 */ /* 0x000fe20000400000 */
[C---:B------:R-:W-:Y:S01]  /*2850*/  LOP3.LUT R8, R15.reuse, 0x1, RZ, 0xc0, !PT ;  /* 0x000000010f087812 */ /* 0x040fe200078ec0ff */
[----:B------:R-:W-:Y:S01]  /*2860*/  IMAD.MOV.U32 R12, RZ, RZ, 0x3d2aaabb ;  /* 0x3d2aaabbff0c7424 */ /* 0x000fe200078e00ff */
[----:B------:R-:W-:Y:S01]  /*2870*/  MOV R16, 0x3effffff ;  /* 0x3effffff00107802 */ /* 0x000fe20000000f00 */
[----:B------:R-:W0:Y:S01]  /*2880*/  LDCU UR5, c[0x0][0x3b0] ;  /* 0x00007600ff0577ac */ /* 0x000e220008000800 */
[----:B------:R-:W-:Y:S01]  /*2890*/  ISETP.NE.U32.AND P0, PT, R8, 0x1, PT ;  /* 0x000000010800780c */ /* 0x000fe20003f05070 */
[----:B------:R-:W-:Y:S01]  /*28a0*/  IMAD.MOV.U32 R21, RZ, RZ, RZ ;  /* 0x000000ffff157224 */ /* 0x000fe200078e00ff */
[----:B------:R-:W-:Y:S01]  /*28b0*/  LOP3.LUT P1, RZ, R15, 0x2, RZ, 0xc0, !PT ;  /* 0x000000020fff7812 */ /* 0x000fe2000782c0ff */
[----:B------:R-:W-:Y:S01]  /*28c0*/  FFMA R4, R13, R4, -0.0013887860113754868507 ;  /* 0xbab607ed0d047423 */ /* 0x000fe20000000004 */
[----:B------:R-:W-:-:S04]  /*28d0*/  FSEL R12, R12, 0.0083327032625675201416, !P0 ;  /* 0x3c0885e40c0c7808 */ /* 0x000fc80004000000 */
[----:B------:R-:W-:Y:S02]  /*28e0*/  FSEL R8, R4, -0.00019574658654164522886, !P0 ;  /* 0xb94d415304087808 */ /* 0x000fe40004000000 */
[----:B------:R-:W-:Y:S02]  /*28f0*/  FSEL R4, R19, 1, P0 ;  /* 0x3f80000013047808 */ /* 0x000fe40000000000 */
[----:B------:R-:W-:Y:S01]  /*2900*/  FSEL R19, -R16, -0.16666662693023681641, !P0 ;  /* 0xbe2aaaa810137808 */ /* 0x000fe20004000100 */
[C---:B------:R-:W-:Y:S01]  /*2910*/  FFMA R8, R13.reuse, R8, R12 ;  /* 0x000000080d087223 */ /* 0x040fe2000000000c */
[----:B------:R-:W-:Y:S01]  /*2920*/  FMUL R12, R6, R10 ;  /* 0x0000000a060c7220 */ /* 0x000fe20000400000 */
[C---:B------:R-:W-:Y:S01]  /*2930*/  FFMA R15, R13.reuse, R4, RZ ;  /* 0x000000040d0f7223 */ /* 0x040fe200000000ff */
[C---:B------:R-:W-:Y:S01]  /*2940*/  FMUL R10, R14.reuse, R10 ;  /* 0x0000000a0e0a7220 */ /* 0x040fe20000400000 */
[----:B------:R-:W-:Y:S01]  /*2950*/  FFMA R8, R13, R8, R19 ;  /* 0x000000080d087223 */ /* 0x000fe20000000013 */
[C---:B------:R-:W-:Y:S01]  /*2960*/  FFMA R13, R14.reuse, R11, R12 ;  /* 0x0000000b0e0d7223 */ /* 0x040fe2000000000c */
[----:B------:R-:W-:Y:S01]  /*2970*/  FSETP.NEU.AND P0, PT, R17, RZ, PT ;  /* 0x000000ff1100720b */ /* 0x000fe20003f0d000 */
[----:B0-----:R-:W-:Y:S01]  /*2980*/  USHF.L.U32 UR4, UR5, 0x1, URZ ;  /* 0x0000000105047899 */ /* 0x001fe200080006ff */
[----:B------:R-:W-:Y:S01]  /*2990*/  FFMA R4, R15, R8, R4 ;  /* 0x000000080f047223 */ /* 0x000fe20000000004 */
[-C--:B------:R-:W-:Y:S01]  /*29a0*/  FFMA R15, R14, R7.reuse, -R12 ;  /* 0x000000070e0f7223 */ /* 0x080fe2000000080c */
[C-C-:B------:R-:W-:Y:S01]  /*29b0*/  FFMA R7, R6.reuse, R7, R10.reuse ;  /* 0x0000000706077223 */ /* 0x140fe2000000000a */
[----:B------:R-:W-:Y:S01]  /*29c0*/  FFMA R10, R6, R11, -R10 ;  /* 0x0000000b060a7223 */ /* 0x000fe2000000080a */
[----:B------:R-:W-:Y:S01]  /*29d0*/  @P1 FADD R4, RZ, -R4 ;  /* 0x80000004ff041221 */ /* 0x000fe20000000000 */
[----:B------:R-:W-:-:S02]  /*29e0*/  IMAD R8, R3, R3, RZ ;  /* 0x0000000303087224 */ /* 0x000fc400078e02ff */
[----:B------:R-:W-:Y:S01]  /*29f0*/  FMUL R11, RZ, R6 ;  /* 0x00000006ff0b7220 */ /* 0x000fe20000400000 */
[----:B------:R-:W-:Y:S01]  /*2a00*/  FSEL R5, R5, RZ, P0 ;  /* 0x000000ff05057208 */ /* 0x000fe20000000000 */
[C---:B------:R-:W-:Y:S01]  /*2a10*/  FMUL R15, R4.reuse, R15 ;  /* 0x0000000f040f7220 */ /* 0x040fe20000400000 */
[----:B------:R-:W-:Y:S01]  /*2a20*/  FMUL R13, R4, R13 ;  /* 0x0000000d040d7220 */ /* 0x000fe20000400000 */
[----:B------:R-:W-:Y:S01]  /*2a30*/  ISETP.NE.AND P3, PT, R8, 0x1, PT ;  /* 0x000000010800780c */ /* 0x000fe20003f65270 */
[----:B------:R-:W-:Y:S01]  /*2a40*/  ULOP3.LUT UR4, URZ, UR4, URZ, 0x33, !UPT ;  /* 0x00000004ff047292 */ /* 0x000fe2000f8e33ff */
[C---:B------:R-:W-:Y:S01]  /*2a50*/  FFMA R10, R20.reuse, R10, R15 ;  /* 0x0000000a140a7223 */ /* 0x040fe2000000000f */
[----:B------:R-:W-:Y:S01]  /*2a60*/  FFMA R7, R20, R7, R13 ;  /* 0x0000000714077223 */ /* 0x000fe2000000000d */
[----:B------:R-:W-:-:S03]  /*2a70*/  FMUL R15, RZ, R14 ;  /* 0x0000000eff0f7220 */ /* 0x000fc60000400000 */
[C---:B------:R-:W-:Y:S02]  /*2a80*/  FSETP.LT.AND P5, PT, R10.reuse, RZ, PT ;  /* 0x000000ff0a00720b */ /* 0x040fe40003fa1000 */
[----:B------:R-:W-:Y:S02]  /*2a90*/  FSETP.GT.AND P2, PT, R10, RZ, PT ;  /* 0x000000ff0a00720b */ /* 0x000fe40003f44000 */
[----:B------:R-:W-:Y:S02]  /*2aa0*/  FSETP.LT.AND P4, PT, R7, RZ, PT ;  /* 0x000000ff0700720b */ /* 0x000fe40003f81000 */
[----:B------:R-:W-:Y:S02]  /*2ab0*/  SEL R10, RZ, 0xffffffff, !P5 ;  /* 0xffffffffff0a7807 */ /* 0x000fe40006800000 */
[----:B------:R-:W-:Y:S02]  /*2ac0*/  SEL R8, RZ, 0xffffffff, !P4 ;  /* 0xffffffffff087807 */ /* 0x000fe40006000000 */
[----:B------:R-:W-:-:S02]  /*2ad0*/  I2FP.F32.S32 R10, R10 ;  /* 0x0000000a000a7245 */ /* 0x000fc40000201400 */
[----:B------:R-:W-:Y:S01]  /*2ae0*/  FSETP.GT.AND P1, PT, R7, RZ, PT ;  /* 0x000000ff0700720b */ /* 0x000fe20003f24000 */
[C-C-:B------:R-:W-:Y:S01]  /*2af0*/  FFMA R7, R14.reuse, R9, R11.reuse ;  /* 0x000000090e077223 */ /* 0x140fe2000000000b */
[----:B------:R-:W-:Y:S01]  /*2b00*/  I2FP.F32.S32 R8, R8 ;  /* 0x0000000800087245 */ /* 0x000fe20000201400 */
[----:B------:R-:W-:Y:S01]  /*2b10*/  FFMA R14, -R14, R5, R11 ;  /* 0x000000050e0e7223 */ /* 0x000fe2000000010b */
[----:B------:R-:W-:Y:S01]  /*2b20*/  FSEL R13, R10, 1, !P2 ;  /* 0x3f8000000a0d7808 */ /* 0x000fe20005000000 */
[--C-:B------:R-:W-:Y:S01]  /*2b30*/  FFMA R9, R6, R9, -R15.reuse ;  /* 0x0000000906097223 */ /* 0x100fe2000000080f */
[----:B------:R-:W-:Y:S01]  /*2b40*/  FSEL R11, R8, 1, !P1 ;  /* 0x3f800000080b7808 */ /* 0x000fe20004800000 */
[----:B------:R-:W-:Y:S02]  /*2b50*/  FFMA R6, R6, R5, R15 ;  /* 0x0000000506067223 */ /* 0x000fe4000000000f */
[-C--:B------:R-:W-:Y:S01]  /*2b60*/  FMUL R5, R4, -R13.reuse ;  /* 0x8000000d04057220 */ /* 0x080fe20000400000 */
[C---:B------:R-:W-:Y:S01]  /*2b70*/  FMUL R13, R20.reuse, R13 ;  /* 0x0000000d140d7220 */ /* 0x040fe20000400000 */
[-C--:B------:R-:W-:Y:S01]  /*2b80*/  FMUL R20, R20, R11.reuse ;  /* 0x0000000b14147220 */ /* 0x080fe20000400000 */
[----:B------:R-:W-:Y:S01]  /*2b90*/  FMUL R8, R4, R11 ;  /* 0x0000000b04087220 */ /* 0x000fe20000400000 */
[C---:B------:R-:W-:Y:S01]  /*2ba0*/  FMUL R11, R5.reuse, R14 ;  /* 0x0000000e050b7220 */ /* 0x040fe20000400000 */
[----:B------:R-:W-:Y:S01]  /*2bb0*/  FMUL R10, R5, R6 ;  /* 0x00000006050a7220 */ /* 0x000fe20000400000 */
[C---:B------:R-:W-:Y:S01]  /*2bc0*/  FMUL R15, R13.reuse, R14 ;  /* 0x0000000e0d0f7220 */ /* 0x040fe20000400000 */
[----:B------:R-:W-:Y:S01]  /*2bd0*/  FMUL R13, R13, R6 ;  /* 0x000000060d0d7220 */ /* 0x000fe20000400000 */
[C---:B------:R-:W-:Y:S01]  /*2be0*/  FFMA R4, R20.reuse, R9, R11 ;  /* 0x0000000914047223 */ /* 0x040fe2000000000b */
[----:B------:R-:W-:Y:S01]  /*2bf0*/  FFMA R5, R20, R7, R10 ;  /* 0x0000000714057223 */ /* 0x000fe2000000000a */
[----:B------:R-:W-:Y:S01]  /*2c00*/  FFMA R6, R8, R9, R15 ;  /* 0x0000000908067223 */ /* 0x000fe2000000000f */
[----:B------:R-:W-:Y:S01]  /*2c10*/  IADD3 R9, PT, PT, R2, -UR5, RZ ;  /* 0x8000000502097c10 */ /* 0x000fe2000fffe0ff */
[----:B------:R-:W-:-:S02]  /*2c20*/  VIADD R10, R0, -UR5 ;  /* 0x80000005000a7c36 */ /* 0x000fc40008000000 */
[----:B------:R-:W-:Y:S01]  /*2c30*/  FFMA R7, R8, R7, R13 ;  /* 0x0000000708077223 */ /* 0x000fe2000000000d */
[----:B------:R-:W-:Y:S01]  /*2c40*/  CS2R R12, SRZ ;  /* 0x00000000000c7805 */ /* 0x000fe2000001ff00 */
[----:B------:R-:W-:Y:S06]  /*2c50*/  @!P3 BRA `(.L_x_36) ;  /* 0x0000000c0008b947 */ /* 0x000fec0003800000 */
[----:B------:R-:W-:Y:S01]  /*2c60*/  IABS R11, R3 ;  /* 0x00000003000b7213 */ /* 0x000fe20000000000 */
[----:B------:R-:W0:Y:S03]  /*2c70*/  LDCU UR5, c[0x0][0x3a4] ;  /* 0x00007480ff0577ac */ /* 0x000e260008000800 */
[----:B------:R-:W1:Y:S01]  /*2c80*/  I2F.RP R8, R11 ;  /* 0x0000000b00087306 */ /* 0x000e620000209400 */
[----:B------:R-:W2:Y:S01]  /*2c90*/  LDCU.64 UR8, c[0x0][0x388] ;  /* 0x00007100ff0877ac */ /* 0x000ea20008000a00 */
[----:B------:R-:W3:Y:S06]  /*2ca0*/  LDCU.128 UR12, c[0x0][0x390] ;  /* 0x00007200ff0c77ac */ /* 0x000eec0008000c00 */
[----:B-1----:R-:W1:Y:S02]  /*2cb0*/  MUFU.RCP R8, R8 ;  /* 0x0000000800087308 */ /* 0x002e640000001000 */
[----:B-1----:R-:W-:-:S02]  /*2cc0*/  IADD3 R14, PT, PT, R8, 0xffffffe, RZ ;  /* 0x0ffffffe080e7810 */ /* 0x002fc40007ffe0ff */
[----:B------:R-:W-:-:S04]  /*2cd0*/  MOV R8, 0x1 ;  /* 0x0000000100087802 */ /* 0x000fc80000000f00 */
[----:B------:R-:W1:Y:S02]  /*2ce0*/  F2I.FTZ.U32.TRUNC.NTZ R13, R14 ;  /* 0x0000000e000d7305 */ /* 0x000e64000021f000 */
[----:B-1----:R-:W-:-:S04]  /*2cf0*/  IMAD.MOV R12, RZ, RZ, -R13 ;  /* 0x000000ffff0c7224 */ /* 0x002fc800078e0a0d */
[----:B------:R-:W-:Y:S01]  /*2d00*/  IMAD R15, R12, R11, RZ ;  /* 0x0000000b0c0f7224 */ /* 0x000fe200078e02ff */
[----:B------:R-:W-:-:S05]  /*2d10*/  MOV R12, RZ ;  /* 0x000000ff000c7202 */ /* 0x000fca0000000f00 */
[----:B------:R-:W-:-:S04]  /*2d20*/  IMAD.HI.U32 R12, R13, R15, R12 ;  /* 0x0000000f0d0c7227 */ /* 0x000fc800078e000c */
[----:B0-23--:R-:W-:-:S07]  /*2d30*/  IMAD.MOV.U32 R13, RZ, RZ, RZ ;  /* 0x000000ffff0d7224 */ /* 0x00dfce00078e00ff */
.L_x_37:
[C---:B------:R-:W-:Y:S01]  /*2d40*/  VIADD R14, R8.reuse, 0xffffffff ;  /* 0xffffffff080e7836 */ /* 0x040fe20000000000 */
[-C--:B------:R-:W-:Y:S01]  /*2d50*/  IABS R16, R3.reuse ;  /* 0x0000000300107213 */ /* 0x080fe20000000000 */
[----:B------:R-:W-:Y:S01]  /*2d60*/  VIADD R23, R8, 0x1 ;  /* 0x0000000108177836 */ /* 0x000fe20000000000 */
[-C--:B------:R-:W-:Y:S02]  /*2d70*/  LOP3.LUT R17, RZ, R3.reuse, RZ, 0x33, !PT ;  /* 0x00000003ff117212 */ /* 0x080fe400078e33ff */
[----:B------:R-:W-:Y:S02]  /*2d80*/  IABS R15, R14 ;  /* 0x0000000e000f7213 */ /* 0x000fe40000000000 */
[----:B------:R-:W-:Y:S02]  /*2d90*/  IADD3 R16, PT, PT, RZ, -R16, RZ ;  /* 0x80000010ff107210 */ /* 0x000fe40007ffe0ff */
[----:B------:R-:W-:Y:S01]  /*2da0*/  LOP3.LUT R14, R14, R3, RZ, 0x3c, !PT ;  /* 0x000000030e0e7212 */ /* 0x000fe200078e3cff */
[----:B------:R-:W-:Y:S01]  /*2db0*/  IMAD.HI.U32 R12, R12, R15, RZ ;  /* 0x0000000f0c0c7227 */ /* 0x000fe200078e00ff */
[----:B------:R-:W-:-:S02]  /*2dc0*/  IABS R18, R8 ;  /* 0x0000000800127213 */ /* 0x000fc40000000000 */
[----:B------:R-:W-:Y:S01]  /*2dd0*/  ISETP.GE.AND P2, PT, R14, RZ, PT ;  /* 0x000000ff0e00720c */ /* 0x000fe20003f46270 */
[----:B------:R-:W-:Y:S01]  /*2de0*/  IMAD R16, R12, R16, R15 ;  /* 0x000000100c107224 */ /* 0x000fe200078e020f */
[----:B------:R-:W-:-:S04]  /*2df0*/  IABS R15, R3 ;  /* 0x00000003000f7213 */ /* 0x000fc80000000000 */
[----:B------:R-:W-:-:S13]  /*2e00*/  ISETP.GT.U32.AND P1, PT, R11, R16, PT ;  /* 0x000000100b00720c */ /* 0x000fda0003f24070 */
[----:B------:R-:W-:Y:S01]  /*2e10*/  @!P1 IMAD.IADD R16, R16, 0x1, -R15 ;  /* 0x0000000110109824 */ /* 0x000fe200078e0a0f */
[----:B------:R-:W-:-:S04]  /*2e20*/  @!P1 IADD3 R12, PT, PT, R12, 0x1, RZ ;  /* 0x000000010c0c9810 */ /* 0x000fc80007ffe0ff */
[----:B------:R-:W-:Y:S02]  /*2e30*/  ISETP.GE.U32.AND P0, PT, R16, R11, PT ;  /* 0x0000000b1000720c */ /* 0x000fe40003f06070 */
[----:B------:R-:W-:-:S04]  /*2e40*/  MOV R11, R15 ;  /* 0x0000000f000b7202 */ /* 0x000fc80000000f00 */
[----:B------:R-:W0:Y:S07]  /*2e50*/  I2F.RP R16, R11 ;  /* 0x0000000b00107306 */ /* 0x000e2e0000209400 */
[----:B------:R-:W-:Y:S01]  /*2e60*/  @P0 VIADD R12, R12, 0x1 ;  /* 0x000000010c0c0836 */ /* 0x000fe20000000000 */
[----:B------:R-:W-:-:S03]  /*2e70*/  ISETP.NE.AND P0, PT, R3, RZ, PT ;  /* 0x000000ff0300720c */ /* 0x000fc60003f05270 */
[----:B------:R-:W-:Y:S01]  /*2e80*/  @!P2 IMAD.MOV R12, RZ, RZ, -R12 ;  /* 0x000000ffff0ca224 */ /* 0x000fe200078e0a0c */
[----:B0-----:R-:W0:Y:S04]  /*2e90*/  MUFU.RCP R16, R16 ;  /* 0x0000001000107308 */ /* 0x001e280000001000 */
[----:B------:R-:W-:Y:S01]  /*2ea0*/  SEL R17, R17, R12, !P0 ;  /* 0x0000000c11117207 */ /* 0x000fe20004000000 */
[----:B0-----:R-:W-:Y:S01]  /*2eb0*/  VIADD R15, R16, 0xffffffe ;  /* 0x0ffffffe100f7836 */ /* 0x001fe20000000000 */
[----:B------:R-:W-:-:S05]  /*2ec0*/  IABS R16, R3 ;  /* 0x0000000300107213 */ /* 0x000fca0000000000 */
[----:B------:R-:W0:Y:S01]  /*2ed0*/  F2I.FTZ.U32.TRUNC.NTZ R15, R15 ;  /* 0x0000000f000f7305 */ /* 0x000e22000021f000 */
[----:B------:R-:W-:Y:S02]  /*2ee0*/  IMAD.MOV R22, RZ, RZ, -R16 ;  /* 0x000000ffff167224 */ /* 0x000fe400078e0a10 */
[----:B------:R-:W-:-:S04]  /*2ef0*/  IMAD.IADD R16, R10, 0x1, R17 ;  /* 0x000000010a107824 */ /* 0x000fc800078e0211 */
[----:B------:R-:W-:-:S05]  /*2f00*/  IMAD R16, R16, UR5, RZ ;  /* 0x0000000510107c24 */ /* 0x000fca000f8e02ff */
[----:B------:R-:W-:Y:S02]  /*2f10*/  SHF.R.S32.HI R24, RZ, 0x1f, R16 ;  /* 0x0000001fff187819 */ /* 0x000fe40000011410 */
[----:B0-----:R-:W-:-:S05]  /*2f20*/  IADD3 R14, PT, PT, RZ, -R15, RZ ;  /* 0x8000000fff0e7210 */ /* 0x001fca0007ffe0ff */
[----:B------:R-:W-:Y:S02]  /*2f30*/  IMAD R19, R14, R11, RZ ;  /* 0x0000000b0e137224 */ /* 0x000fe400078e02ff */
[----:B------:R-:W-:-:S05]  /*2f40*/  HFMA2 R14, -RZ, RZ, 0, 0 ;  /* 0x00000000ff0e7431 */ /* 0x000fca00000001ff */
[----:B------:R-:W-:Y:S01]  /*2f50*/  IMAD.HI.U32 R12, R15, R19, R14 ;  /* 0x000000130f0c7227 */ /* 0x000fe200078e000e */
[----:B------:R-:W-:Y:S02]  /*2f60*/  MOV R15, R18 ;  /* 0x00000012000f7202 */ /* 0x000fe40000000f00 */
[----:B------:R-:W-:Y:S02]  /*2f70*/  IADD3 R14, PT, PT, R9, R8, RZ ;  /* 0x00000008090e7210 */ /* 0x000fe40007ffe0ff */
[----:B------:R-:W-:Y:S01]  /*2f80*/  LOP3.LUT R18, R8, R3, RZ, 0x3c, !PT ;  /* 0x0000000308127212 */ /* 0x000fe200078e3cff */
[----:B------:R-:W-:-:S03]  /*2f90*/  IMAD.HI.U32 R20, R12, R15, RZ ;  /* 0x0000000f0c147227 */ /* 0x000fc600078e00ff */
[----:B------:R-:W-:Y:S01]  /*2fa0*/  ISETP.GE.AND P2, PT, R18, RZ, PT ;  /* 0x000000ff1200720c */ /* 0x000fe20003f46270 */
[----:B------:R-:W-:Y:S01]  /*2fb0*/  IMAD R22, R20, R22, R15 ;  /* 0x0000001614167224 */ /* 0x000fe200078e020f */
[C---:B------:R-:W-:Y:S01]  /*2fc0*/  IADD3 R18, P1, PT, R16.reuse, UR8, RZ ;  /* 0x0000000810127c10 */ /* 0x040fe2000ff3e0ff */
[----:B------:R-:W-:Y:S01]  /*2fd0*/  IMAD R25, R17, UR4, R14 ;  /* 0x0000000411197c24 */ /* 0x000fe2000f8e020e */
[----:B------:R-:W-:Y:S02]  /*2fe0*/  IADD3 R14, P4, PT, R16, UR12, RZ ;  /* 0x0000000c100e7c10 */ /* 0x000fe4000ff9e0ff */
[----:B------:R-:W-:Y:S02]  /*2ff0*/  ISETP.GT.U32.AND P3, PT, R11, R22, PT ;  /* 0x000000160b00720c */ /* 0x000fe40003f64070 */
[C---:B------:R-:W-:Y:S02]  /*3000*/  IADD3.X R15, PT, PT, R24.reuse, UR13, RZ, P4, !PT ;  /* 0x0000000d180f7c10 */ /* 0x040fe4000a7fe4ff */
[----:B------:R-:W-:-:S02]  /*3010*/  IADD3.X R19, PT, PT, R24, UR9, RZ, P1, !PT ;  /* 0x0000000918137c10 */ /* 0x000fc40008ffe4ff */
[----:B------:R-:W-:Y:S02]  /*3020*/  IADD3 R25, PT, PT, R25, -0x1, RZ ;  /* 0xffffffff19197810 */ /* 0x000fe40007ffe0ff */
[-C--:B------:R-:W-:Y:S02]  /*3030*/  LOP3.LUT R17, R23, R3.reuse, RZ, 0x3c, !PT ;  /* 0x0000000317117212 */ /* 0x080fe400078e3cff */
[----:B------:R-:W-:Y:S01]  /*3040*/  IADD3 R16, P5, PT, R16, UR14, RZ ;  /* 0x0000000e10107c10 */ /* 0x000fe2000ffbe0ff */
[----:B------:R-:W-:Y:S01]  /*3050*/  IMAD.WIDE R18, R25, 0x4, R18 ;  /* 0x0000000419127825 */ /* 0x000fe200078e0212 */
[----:B------:R-:W-:Y:S02]  /*3060*/  ISETP.GE.AND P1, PT, R17, RZ, PT ;  /* 0x000000ff1100720c */ /* 0x000fe40003f26270 */
[----:B------:R-:W-:Y:S01]  /*3070*/  IADD3.X R17, PT, PT, R24, UR15, RZ, P5, !PT ;  /* 0x0000000f18117c10 */ /* 0x000fe2000affe4ff */
[----:B------:R-:W-:Y:S01]  /*3080*/  @!P3 IMAD.IADD R22, R22, 0x1, -R11 ;  /* 0x000000011616b824 */ /* 0x000fe200078e0a0b */
[----:B------:R-:W-:Y:S01]  /*3090*/  IABS R24, R3 ;  /* 0x0000000300187213 */ /* 0x000fe20000000000 */
[C---:B------:R-:W-:Y:S01]  /*30a0*/  IMAD.WIDE R14, R25.reuse, 0x4, R14 ;  /* 0x00000004190e7825 */ /* 0x040fe200078e020e */
[----:B------:R-:W-:Y:S01]  /*30b0*/  IABS R23, R23 ;  /* 0x0000001700177213 */ /* 0x000fe20000000000 */
[----:B------:R-:W2:Y:S01]  /*30c0*/  LDG.E.CONSTANT R18, desc[UR6][R18.64] ;  /* 0x0000000612127981 */ /* 0x000ea2000c1e9900 */
[----:B------:R-:W-:Y:S01]  /*30d0*/  ISETP.GE.U32.AND P4, PT, R22, R11, PT ;  /* 0x0000000b1600720c */ /* 0x000fe20003f86070 */
[----:B------:R-:W-:Y:S01]  /*30e0*/  @!P3 VIADD R20, R20, 0x1 ;  /* 0x000000011414b836 */ /* 0x000fe20000000000 */
[----:B------:R-:W-:Y:S01]  /*30f0*/  IADD3 R22, PT, PT, R8, 0x2, RZ ;  /* 0x0000000208167810 */ /* 0x000fe20007ffe0ff */
[----:B------:R-:W-:Y:S01]  /*3100*/  IMAD.WIDE R16, R25, 0x4, R16 ;  /* 0x0000000419107825 */ /* 0x000fe200078e0210 */
[----:B------:R-:W-:-:S03]  /*3110*/  IABS R25, R3 ;  /* 0x0000000300197213 */ /* 0x000fc60000000000 */
[----:B------:R-:W-:Y:S01]  /*3120*/  IMAD.MOV R26, RZ, RZ, -R24 ;  /* 0x000000ffff1a7224 */ /* 0x000fe200078e0a18 */
[----:B------:R0:W3:Y:S01]  /*3130*/  LDG.E.CONSTANT R19, desc[UR6][R14.64] ;  /* 0x000000060e137981 */ /* 0x0000e2000c1e9900 */
[----:B------:R-:W-:-:S04]  /*3140*/  IMAD.HI.U32 R24, R12, R23, RZ ;  /* 0x000000170c187227 */ /* 0x000fc800078e00ff */
[----:B------:R-:W-:Y:S01]  /*3150*/  @P4 IADD3 R20, PT, PT, R20, 0x1, RZ ;  /* 0x0000000114144810 */ /* 0x000fe20007ffe0ff */
[----:B------:R1:W4:Y:S01]  /*3160*/  LDG.E.CONSTANT R16, desc[UR6][R16.64] ;  /* 0x0000000610107981 */ /* 0x000322000c1e9900 */
[----:B------:R-:W-:Y:S01]  /*3170*/  IMAD R26, R24, R26, R23 ;  /* 0x0000001a181a7224 */ /* 0x000fe200078e0217 */
[----:B0-----:R-:W-:Y:S02]  /*3180*/  IABS R14, R22 ;  /* 0x00000016000e7213 */ /* 0x001fe40000000000 */
[----:B------:R-:W-:Y:S01]  /*3190*/  IMAD.MOV.U32 R23, RZ, RZ, R20 ;  /* 0x000000ffff177224 */ /* 0x000fe200078e0014 */
[----:B------:R-:W-:Y:S02]  /*31a0*/  IADD3 R15, PT, PT, RZ, -R25, RZ ;  /* 0x80000019ff0f7210 */ /* 0x000fe40007ffe0ff */
[----:B-1----:R-:W-:Y:S02]  /*31b0*/  IMAD.HI.U32 R17, R12, R14, RZ ;  /* 0x0000000e0c117227 */ /* 0x002fe400078e00ff */
[----:B------:R-:W-:-:S02]  /*31c0*/  @!P2 IADD3 R23, PT, PT, -R23, RZ, RZ ;  /* 0x000000ff1717a210 */ /* 0x000fc40007ffe1ff */
[----:B------:R-:W-:Y:S01]  /*31d0*/  IMAD R20, R17, R15, R14 ;  /* 0x0000000f11147224 */ /* 0x000fe200078e020e */
[----:B------:R-:W-:-:S04]  /*31e0*/  LOP3.LUT R14, RZ, R3, RZ, 0x33, !PT ;  /* 0x00000003ff0e7212 */ /* 0x000fc800078e33ff */
[----:B------:R-:W-:Y:S02]  /*31f0*/  SEL R23, R14, R23, !P0 ;  /* 0x000000170e177207 */ /* 0x000fe40004000000 */
[----:B------:R-:W-:-:S03]  /*3200*/  ISETP.GT.U32.AND P4, PT, R11, R26, PT ;  /* 0x0000001a0b00720c */ /* 0x000fc60003f84070 */
[----:B------:R-:W-:Y:S01]  /*3210*/  IMAD.IADD R25, R10, 0x1, R23 ;  /* 0x000000010a197824 */ /* 0x000fe200078e0217 */
[----:B------:R-:W-:-:S03]  /*3220*/  LOP3.LUT R22, R22, R3, RZ, 0x3c, !PT ;  /* 0x0000000316167212 */ /* 0x000fc600078e3cff */
[----:B------:R-:W-:Y:S01]  /*3230*/  IMAD R25, R25, UR5, RZ ;  /* 0x0000000519197c24 */ /* 0x000fe2000f8e02ff */
[----:B------:R-:W-:Y:S02]  /*3240*/  ISETP.GE.AND P2, PT, R22, RZ, PT ;  /* 0x000000ff1600720c */ /* 0x000fe40003f46270 */
[----:B------:R-:W-:Y:S02]  /*3250*/  IABS R15, R3 ;  /* 0x00000003000f7213 */ /* 0x000fe40000000000 */
[----:B------:R-:W-:Y:S02]  /*3260*/  ISETP.GT.U32.AND P3, PT, R11, R20, PT ;  /* 0x000000140b00720c */ /* 0x000fe40003f64070 */
[----:B------:R-:W-:Y:S02]  /*3270*/  IADD3 R28, PT, PT, R9, R8, RZ ;  /* 0x00000008091c7210 */ /* 0x000fe40007ffe0ff */
[----:B------:R-:W-:Y:S02]  /*3280*/  SHF.R.S32.HI R22, RZ, 0x1f, R25 ;  /* 0x0000001fff167819 */ /* 0x000fe40000011419 */
[----:B------:R-:W-:-:S02]  /*3290*/  IADD3 R14, P5, PT, R25, UR8, RZ ;  /* 0x00000008190e7c10 */ /* 0x000fc4000ffbe0ff */
[----:B------:R-:W-:Y:S01]  /*32a0*/  @!P4 IADD3 R26, PT, PT, R26, -R15, RZ ;  /* 0x8000000f1a1ac210 */ /* 0x000fe20007ffe0ff */
[----:B------:R-:W-:Y:S01]  /*32b0*/  IMAD R23, R23, UR4, R28 ;  /* 0x0000000417177c24 */ /* 0x000fe2000f8e021c */
[----:B------:R-:W-:Y:S02]  /*32c0*/  IADD3.X R15, PT, PT, R22, UR9, RZ, P5, !PT ;  /* 0x00000009160f7c10 */ /* 0x000fe4000affe4ff */
[----:B------:R-:W-:Y:S01]  /*32d0*/  IABS R27, R3 ;  /* 0x00000003001b7213 */ /* 0x000fe20000000000 */
[----:B------:R-:W-:-:S04]  /*32e0*/  IMAD.WIDE R14, R23, 0x4, R14 ;  /* 0x00000004170e7825 */ /* 0x000fc800078e020e */
[----:B------:R-:W-:Y:S02]  /*32f0*/  @!P3 IMAD.IADD R20, R20, 0x1, -R27 ;  /* 0x000000011414b824 */ /* 0x000fe400078e0a1b */
[----:B------:R0:W5:Y:S02]  /*3300*/  LDG.E.CONSTANT R27, desc[UR6][R14.64] ;  /* 0x000000060e1b7981 */ /* 0x000164000c1e9900 */
[----:B0-----:R-:W-:-:S04]  /*3310*/  IADD3 R14, P6, PT, R25, UR12, RZ ;  /* 0x0000000c190e7c10 */ /* 0x001fc8000ffde0ff */
[----:B------:R-:W-:-:S03]  /*3320*/  IADD3.X R15, PT, PT, R22, UR13, RZ, P6, !PT ;  /* 0x0000000d160f7c10 */ /* 0x000fc6000b7fe4ff */
[----:B------:R-:W-:Y:S01]  /*3330*/  IMAD.WIDE R14, R23, 0x4, R14 ;  /* 0x00000004170e7825 */ /* 0x000fe200078e020e */
[----:B------:R-:W-:-:S04]  /*3340*/  ISETP.GE.U32.AND P5, PT, R26, R11, PT ;  /* 0x0000000b1a00720c */ /* 0x000fc80003fa6070 */
[----:B------:R0:W5:Y:S01]  /*3350*/  LDG.E.CONSTANT R26, desc[UR6][R14.64] ;  /* 0x000000060e1a7981 */ /* 0x000162000c1e9900 */
[----:B------:R-:W-:Y:S01]  /*3360*/  @!P4 VIADD R24, R24, 0x1 ;  /* 0x000000011818c836 */ /* 0x000fe20000000000 */
[----:B------:R-:W-:-:S07]  /*3370*/  ISETP.GE.U32.AND P4, PT, R20, R11, PT ;  /* 0x0000000b1400720c */ /* 0x000fce0003f86070 */
[----:B------:R-:W-:Y:S02]  /*3380*/  @P5 IADD3 R24, PT, PT, R24, 0x1, RZ ;  /* 0x0000000118185810 */ /* 0x000fe40007ffe0ff */
[----:B0-----:R-:W-:-:S04]  /*3390*/  IADD3 R14, P5, PT, R25, UR14, RZ ;  /* 0x0000000e190e7c10 */ /* 0x001fc8000ffbe0ff */
[----:B------:R-:W-:Y:S01]  /*33a0*/  IADD3.X R15, PT, PT, R22, UR15, RZ, P5, !PT ;  /* 0x0000000f160f7c10 */ /* 0x000fe2000affe4ff */
[----:B------:R-:W-:Y:S01]  /*33b0*/  @!P1 IMAD.MOV R24, RZ, RZ, -R24 ;  /* 0x000000ffff189224 */ /* 0x000fe200078e0a18 */
[----:B------:R-:W-:Y:S01]  /*33c0*/  LOP3.LUT R25, RZ, R3, RZ, 0x33, !PT ;  /* 0x00000003ff197212 */ /* 0x000fe200078e33ff */
[----:B------:R-:W-:-:S03]  /*33d0*/  IMAD.WIDE R14, R23, 0x4, R14 ;  /* 0x00000004170e7825 */ /* 0x000fc600078e020e */
[----:B------:R-:W-:Y:S02]  /*33e0*/  SEL R25, R25, R24, !P0 ;  /* 0x0000001819197207 */ /* 0x000fe40004000000 */
[----:B------:R-:W-:Y:S01]  /*33f0*/  @!P3 IADD3 R17, PT, PT, R17, 0x1, RZ ;  /* 0x000000011111b810 */ /* 0x000fe20007ffe0ff */
[----:B------:R-:W-:-:S03]  /*3400*/  IMAD.IADD R22, R9, 0x1, R8 ;  /* 0x0000000109167824 */ /* 0x000fc600078e0208 */
[----:B------:R-:W-:Y:S01]  /*3410*/  @P4 IADD3 R17, PT, PT, R17, 0x1, RZ ;  /* 0x0000000111114810 */ /* 0x000fe20007ffe0ff */
[----:B------:R-:W-:-:S03]  /*3420*/  IMAD R22, R25, UR4, R22 ;  /* 0x0000000419167c24 */ /* 0x000fc6000f8e0216 */
[----:B------:R-:W-:Y:S01]  /*3430*/  @!P2 IADD3 R17, PT, PT, -R17, RZ, RZ ;  /* 0x000000ff1111a210 */ /* 0x000fe20007ffe1ff */
[----:B------:R-:W-:Y:S02]  /*3440*/  VIADD R22, R22, 0x1 ;  /* 0x0000000116167836 */ /* 0x000fe40000000000 */
[----:B------:R-:W-:Y:S02]  /*3450*/  IMAD.IADD R29, R9, 0x1, R8 ;  /* 0x00000001091d7824 */ /* 0x000fe400078e0208 */
[-C--:B---3--:R-:W-:Y:S01]  /*3460*/  FMUL R23, R5, R19.reuse ;  /* 0x0000001305177220 */ /* 0x088fe20000400000 */
[----:B------:R-:W-:-:S03]  /*3470*/  FMUL R19, R7, R19 ;  /* 0x0000001307137220 */ /* 0x000fc60000400000 */
[-C--:B--2---:R-:W-:Y:S01]  /*3480*/  FFMA R20, R4, R18.reuse, R23 ;  /* 0x0000001204147223 */ /* 0x084fe20000000017 */
[----:B------:R-:W-:Y:S01]  /*3490*/  FFMA R18, R6, R18, R19 ;  /* 0x0000001206127223 */ /* 0x000fe20000000013 */
[----:B------:R-:W-:Y:S02]  /*34a0*/  IMAD.IADD R19, R10, 0x1, R25 ;  /* 0x000000010a137824 */ /* 0x000fe400078e0219 */
[C---:B----4-:R-:W-:Y:S02]  /*34b0*/  FFMA R13, R16.reuse, R20, R13 ;  /* 0x00000014100d7223 */ /* 0x050fe4000000000d */
[----:B------:R-:W-:Y:S01]  /*34c0*/  IMAD R19, R19, UR5, RZ ;  /* 0x0000000513137c24 */ /* 0x000fe2000f8e02ff */
[----:B------:R-:W-:Y:S01]  /*34d0*/  LOP3.LUT R20, RZ, R3, RZ, 0x33, !PT ;  /* 0x00000003ff147212 */ /* 0x000fe200078e33ff */
[----:B------:R-:W-:-:S03]  /*34e0*/  FFMA R21, R16, R18, R21 ;  /* 0x0000001210157223 */ /* 0x000fc60000000015 */
[----:B------:R-:W-:Y:S02]  /*34f0*/  SHF.R.S32.HI R23, RZ, 0x1f, R19 ;  /* 0x0000001fff177819 */ /* 0x000fe40000011413 */
[C---:B------:R-:W-:Y:S02]  /*3500*/  IADD3 R18, P2, PT, R19.reuse, UR12, RZ ;  /* 0x0000000c13127c10 */ /* 0x040fe4000ff5e0ff */
[----:B------:R-:W-:Y:S02]  /*3510*/  SEL R20, R20, R17, !P0 ;  /* 0x0000001114147207 */ /* 0x000fe40004000000 */
[C---:B------:R-:W-:Y:S02]  /*3520*/  IADD3 R24, P1, PT, R19.reuse, UR8, RZ ;  /* 0x0000000813187c10 */ /* 0x040fe4000ff3e0ff */
[----:B------:R-:W-:Y:S02]  /*3530*/  IADD3 R16, P3, PT, R19, UR14, RZ ;  /* 0x0000000e13107c10 */ /* 0x000fe4000ff7e0ff */
[----:B------:R-:W-:-:S02]  /*3540*/  IADD3.X R19, PT, PT, R23, UR13, RZ, P2, !PT ;  /* 0x0000000d17137c10 */ /* 0x000fc400097fe4ff */
[----:B------:R-:W-:Y:S02]  /*3550*/  IADD3 R28, PT, PT, R10, R20, RZ ;  /* 0x000000140a1c7210 */ /* 0x000fe40007ffe0ff */
[C---:B------:R-:W-:Y:S01]  /*3560*/  IADD3.X R25, PT, PT, R23.reuse, UR9, RZ, P1, !PT ;  /* 0x0000000917197c10 */ /* 0x040fe20008ffe4ff */
[----:B------:R-:W-:Y:S01]  /*3570*/  IMAD.WIDE R18, R22, 0x4, R18 ;  /* 0x0000000416127825 */ /* 0x000fe200078e0212 */
[----:B------:R-:W-:Y:S02]  /*3580*/  IADD3.X R17, PT, PT, R23, UR15, RZ, P3, !PT ;  /* 0x0000000f17117c10 */ /* 0x000fe40009ffe4ff */
[----:B------:R0:W2:Y:S01]  /*3590*/  LDG.E.CONSTANT R23, desc[UR6][R14.64] ;  /* 0x000000060e177981 */ /* 0x0000a2000c1e9900 */
[----:B------:R-:W-:Y:S02]  /*35a0*/  IMAD R28, R28, UR5, RZ ;  /* 0x000000051c1c7c24 */ /* 0x000fe4000f8e02ff */
[----:B------:R-:W-:Y:S01]  /*35b0*/  IMAD.WIDE R24, R22, 0x4, R24 ;  /* 0x0000000416187825 */ /* 0x000fe200078e0218 */
[----:B------:R1:W3:Y:S03]  /*35c0*/  LDG.E.CONSTANT R18, desc[UR6][R18.64] ;  /* 0x0000000612127981 */ /* 0x0002e6000c1e9900 */
[----:B------:R-:W-:Y:S01]  /*35d0*/  IMAD R20, R20, UR4, R29 ;  /* 0x0000000414147c24 */ /* 0x000fe2000f8e021d */
[----:B0-----:R-:W-:Y:S01]  /*35e0*/  IADD3 R14, P0, PT, R28, UR8, RZ ;  /* 0x000000081c0e7c10 */ /* 0x001fe2000ff1e0ff */
[----:B------:R-:W-:-:S02]  /*35f0*/  IMAD.WIDE R16, R22, 0x4, R16 ;  /* 0x0000000416107825 */ /* 0x000fc400078e0210 */
[----:B------:R0:W4:Y:S01]  /*3600*/  LDG.E.CONSTANT R22, desc[UR6][R24.64] ;  /* 0x0000000618167981 */ /* 0x000122000c1e9900 */
[----:B-1----:R-:W-:-:S04]  /*3610*/  SHF.R.S32.HI R19, RZ, 0x1f, R28 ;  /* 0x0000001fff137819 */ /* 0x002fc8000001141c */
[----:B------:R-:W-:Y:S02]  /*3620*/  IADD3.X R15, PT, PT, R19, UR9, RZ, P0, !PT ;  /* 0x00000009130f7c10 */ /* 0x000fe400087fe4ff */
[----:B0-----:R-:W-:Y:S02]  /*3630*/  IADD3 R24, PT, PT, R20, 0x2, RZ ;  /* 0x0000000214187810 */ /* 0x001fe40007ffe0ff */
[----:B------:R0:W4:Y:S03]  /*3640*/  LDG.E.CONSTANT R20, desc[UR6][R16.64] ;  /* 0x0000000610147981 */ /* 0x000126000c1e9900 */
[----:B------:R-:W-:-:S05]  /*3650*/  IMAD.WIDE R14, R24, 0x4, R14 ;  /* 0x00000004180e7825 */ /* 0x000fca00078e020e */
[----:B------:R1:W4:Y:S01]  /*3660*/  LDG.E.CONSTANT R25, desc[UR6][R14.64] ;  /* 0x000000060e197981 */ /* 0x000322000c1e9900 */
[----:B0-----:R-:W-:-:S04]  /*3670*/  IADD3 R16, P0, PT, R28, UR12, RZ ;  /* 0x0000000c1c107c10 */ /* 0x001fc8000ff1e0ff */
[----:B------:R-:W-:Y:S02]  /*3680*/  IADD3.X R17, PT, PT, R19, UR13, RZ, P0, !PT ;  /* 0x0000000d13117c10 */ /* 0x000fe400087fe4ff */
[----:B-1----:R-:W-:Y:S01]  /*3690*/  IADD3 R14, P0, PT, R28, UR14, RZ ;  /* 0x0000000e1c0e7c10 */ /* 0x002fe2000ff1e0ff */
[----:B------:R-:W-:-:S04]  /*36a0*/  IMAD.WIDE R16, R24, 0x4, R16 ;  /* 0x0000000418107825 */ /* 0x000fc800078e0210 */
[-C--:B-----5:R-:W-:Y:S01]  /*36b0*/  FMUL R29, R5, R26.reuse ;  /* 0x0000001a051d7220 */ /* 0x0a0fe20000400000 */
[----:B------:R-:W-:Y:S01]  /*36c0*/  FMUL R15, R7, R26 ;  /* 0x0000001a070f7220 */ /* 0x000fe20000400000 */
[----:B------:R-:W5:Y:S02]  /*36d0*/  LDG.E.CONSTANT R16, desc[UR6][R16.64] ;  /* 0x0000000610107981 */ /* 0x000f64000c1e9900 */
[-C--:B------:R-:W-:Y:S01]  /*36e0*/  FFMA R26, R4, R27.reuse, R29 ;  /* 0x0000001b041a7223 */ /* 0x080fe2000000001d */
[----:B------:R-:W-:Y:S01]  /*36f0*/  FFMA R27, R6, R27, R15 ;  /* 0x0000001b061b7223 */ /* 0x000fe2000000000f */
[----:B------:R-:W-:-:S03]  /*3700*/  IADD3.X R15, PT, PT, R19, UR15, RZ, P0, !PT ;  /* 0x0000000f130f7c10 */ /* 0x000fc600087fe4ff */
[----:B------:R-:W-:-:S06]  /*3710*/  IMAD.WIDE R14, R24, 0x4, R14 ;  /* 0x00000004180e7825 */ /* 0x000fcc00078e020e */
[----:B------:R5:W5:Y:S01]  /*3720*/  LDG.E.CONSTANT R14, desc[UR6][R14.64] ;  /* 0x000000060e0e7981 */ /* 0x000b62000c1e9900 */
[----:B------:R-:W-:Y:S01]  /*3730*/  IMAD R19, R3, R3, RZ ;  /* 0x0000000303137224 */ /* 0x000fe200078e02ff */
[----:B------:R-:W-:-:S03]  /*3740*/  IADD3 R24, PT, PT, R8, -0x1, RZ ;  /* 0xffffffff08187810 */ /* 0x000fc60007ffe0ff */
[----:B------:R-:W-:-:S05]  /*3750*/  VIADD R19, R19, 0xfffffffb ;  /* 0xfffffffb13137836 */ /* 0x000fca0000000000 */
[----:B------:R-:W-:Y:S01]  /*3760*/  ISETP.NE.AND P0, PT, R24, R19, PT ;  /* 0x000000131800720c */ /* 0x000fe20003f05270 */
[----:B------:R-:W-:Y:S02]  /*3770*/  VIADD R8, R8, 0x4 ;  /* 0x0000000408087836 */ /* 0x000fe40000000000 */
[----:B--2---:R-:W-:Y:S01]  /*3780*/  FFMA R29, R23, R26, R13 ;  /* 0x0000001a171d7223 */ /* 0x004fe2000000000d */
[-C--:B---3--:R-:W-:Y:S01]  /*3790*/  FMUL R13, R5, R18.reuse ;  /* 0x00000012050d7220 */ /* 0x088fe20000400000 */
[----:B------:R-:W-:Y:S01]  /*37a0*/  FMUL R19, R7, R18 ;  /* 0x0000001207137220 */ /* 0x000fe20000400000 */
[----:B------:R-:W-:Y:S02]  /*37b0*/  FFMA R18, R23, R27, R21 ;  /* 0x0000001b17127223 */ /* 0x000fe40000000015 */
[-C--:B----4-:R-:W-:Y:S01]  /*37c0*/  FFMA R13, R4, R22.reuse, R13 ;  /* 0x00000016040d7223 */ /* 0x090fe2000000000d */
[----:B------:R-:W-:-:S03]  /*37d0*/  FFMA R19, R6, R22, R19 ;  /* 0x0000001606137223 */ /* 0x000fc60000000013 */
[C---:B------:R-:W-:Y:S01]  /*37e0*/  FFMA R13, R20.reuse, R13, R29 ;  /* 0x0000000d140d7223 */ /* 0x040fe2000000001d */
[----:B------:R-:W-:Y:S01]  /*37f0*/  FFMA R18, R20, R19, R18 ;  /* 0x0000001314127223 */ /* 0x000fe20000000012 */
[-C--:B-----5:R-:W-:Y:S01]  /*3800*/  FMUL R15, R5, R16.reuse ;  /* 0x00000010050f7220 */ /* 0x0a0fe20000400000 */
[----:B------:R-:W-:-:S03]  /*3810*/  FMUL R17, R7, R16 ;  /* 0x0000001007117220 */ /* 0x000fc60000400000 */
[-C--:B------:R-:W-:Y:S01]  /*3820*/  FFMA R15, R4, R25.reuse, R15 ;  /* 0x00000019040f7223 */ /* 0x080fe2000000000f */
[----:B------:R-:W-:-:S03]  /*3830*/  FFMA R17, R6, R25, R17 ;  /* 0x0000001906117223 */ /* 0x000fc60000000011 */
[C---:B------:R-:W-:Y:S01]  /*3840*/  FFMA R13, R14.reuse, R15, R13 ;  /* 0x0000000f0e0d7223 */ /* 0x040fe2000000000d */
[----:B------:R-:W-:Y:S01]  /*3850*/  FFMA R21, R14, R17, R18 ;  /* 0x000000110e157223 */ /* 0x000fe20000000012 */
[----:B------:R-:W-:Y:S06]  /*3860*/  @P0 BRA `(.L_x_37) ;  /* 0xfffffff400340947 */ /* 0x000fec000383ffff */
[----:B------:R-:W-:-:S07]  /*3870*/  IADD3 R12, PT, PT, R8, -0x1, RZ ;  /* 0xffffffff080c7810 */ /* 0x000fce0007ffe0ff */
.L_x_36:
[-C--:B------:R-:W-:Y:S01]  /*3880*/  IABS R16, R3.reuse ;  /* 0x0000000300107213 */ /* 0x080fe20000000000 */
[----:B------:R-:W0:Y:S01]  /*3890*/  LDCU.64 UR8, c[0x0][0x3a0] ;  /* 0x00007400ff0877ac */ /* 0x000e220008000a00 */
[----:B------:R-:W-:Y:S02]  /*38a0*/  IABS R11, R12 ;  /* 0x0000000c000b7213 */ /* 0x000fe40000000000 */
[----:B------:R-:W1:Y:S01]  /*38b0*/  I2F.RP R8, R16 ;  /* 0x0000001000087306 */ /* 0x000e620000209400 */
[----:B------:R-:W-:Y:S01]  /*38c0*/  IABS R19, R3 ;  /* 0x0000000300137213 */ /* 0x000fe20000000000 */
[----:B------:R-:W2:Y:S01]  /*38d0*/  LDCU.128 UR16, c[0x0][0x390] ;  /* 0x00007200ff1077ac */ /* 0x000ea20008000c00 */
[----:B------:R-:W3:Y:S05]  /*38e0*/  LDCU.128 UR12, c[0x0][0x380] ;  /* 0x00007000ff0c77ac */ /* 0x000eea0008000c00 */
[----:B-1----:R-:W1:Y:S02]  /*38f0*/  MUFU.RCP R8, R8 ;  /* 0x0000000800087308 */ /* 0x002e640000001000 */
[----:B-1----:R-:W-:-:S06]  /*3900*/  VIADD R14, R8, 0xffffffe ;  /* 0x0ffffffe080e7836 */ /* 0x002fcc0000000000 */
[----:B------:R1:W4:Y:S02]  /*3910*/  F2I.FTZ.U32.TRUNC.NTZ R15, R14 ;  /* 0x0000000e000f7305 */ /* 0x000324000021f000 */
[----:B-1----:R-:W-:Y:S01]  /*3920*/  IMAD.MOV.U32 R14, RZ, RZ, RZ ;  /* 0x000000ffff0e7224 */ /* 0x002fe200078e00ff */
[----:B----4-:R-:W-:-:S05]  /*3930*/  IADD3 R17, PT, PT, RZ, -R15, RZ ;  /* 0x8000000fff117210 */ /* 0x010fca0007ffe0ff */
[----:B------:R-:W-:-:S04]  /*3940*/  IMAD R17, R17, R16, RZ ;  /* 0x0000001011117224 */ /* 0x000fc800078e02ff */
[----:B------:R-:W-:Y:S01]  /*3950*/  IMAD.HI.U32 R18, R15, R17, R14 ;  /* 0x000000110f127227 */ /* 0x000fe200078e000e */
[----:B------:R-:W-:-:S05]  /*3960*/  IADD3 R15, PT, PT, RZ, -R19, RZ ;  /* 0x80000013ff0f7210 */ /* 0x000fca0007ffe0ff */
[----:B------:R-:W-:-:S04]  /*3970*/  IMAD.HI.U32 R8, R18, R11, RZ ;  /* 0x0000000b12087227 */ /* 0x000fc800078e00ff */
[----:B------:R-:W-:-:S05]  /*3980*/  IMAD R11, R8, R15, R11 ;  /* 0x0000000f080b7224 */ /* 0x000fca00078e020b */
[----:B------:R-:W-:-:S13]  /*3990*/  ISETP.GT.U32.AND P1, PT, R16, R11, PT ;  /* 0x0000000b1000720c */ /* 0x000fda0003f24070 */
[----:B------:R-:W-:Y:S01]  /*39a0*/  @!P1 IMAD.IADD R11, R11, 0x1, -R16 ;  /* 0x000000010b0b9824 */ /* 0x000fe200078e0a10 */
[----:B------:R-:W-:Y:S02]  /*39b0*/  @!P1 IADD3 R8, PT, PT, R8, 0x1, RZ ;  /* 0x0000000108089810 */ /* 0x000fe40007ffe0ff */
[----:B------:R-:W-:Y:S02]  /*39c0*/  ISETP.NE.AND P1, PT, R3, RZ, PT ;  /* 0x000000ff0300720c */ /* 0x000fe40003f25270 */
[----:B------:R-:W-:Y:S02]  /*39d0*/  ISETP.GE.U32.AND P0, PT, R11, R16, PT ;  /* 0x000000100b00720c */ /* 0x000fe40003f06070 */
[----:B------:R-:W-:Y:S01]  /*39e0*/  LOP3.LUT R11, R12, R3, RZ, 0x3c, !PT ;  /* 0x000000030c0b7212 */ /* 0x000fe200078e3cff */
[----:B------:R-:W-:-:S03]  /*39f0*/  IMAD.IADD R12, R9, 0x1, R12 ;  /* 0x00000001090c7824 */ /* 0x000fc600078e020c */
[----:B------:R-:W-:-:S07]  /*3a00*/  ISETP.GE.AND P2, PT, R11, RZ, PT ;  /* 0x000000ff0b00720c */ /* 0x000fce0003f46270 */
[----:B------:R-:W-:-:S05]  /*3a10*/  @P0 VIADD R8, R8, 0x1 ;  /* 0x0000000108080836 */ /* 0x000fca0000000000 */
[----:B------:R-:W-:-:S05]  /*3a20*/  MOV R11, R8 ;  /* 0x00000008000b7202 */ /* 0x000fca0000000f00 */
[----:B------:R-:W-:Y:S01]  /*3a30*/  @!P2 IMAD.MOV R11, RZ, RZ, -R11 ;  /* 0x000000ffff0ba224 */ /* 0x000fe200078e0a0b */
[----:B------:R-:W-:-:S04]  /*3a40*/  @!P1 LOP3.LUT R11, RZ, R3, RZ, 0x33, !PT ;  /* 0x00000003ff0b9212 */ /* 0x000fc800078e33ff */
[----:B------:R-:W-:Y:S01]  /*3a50*/  IADD3 R10, PT, PT, R10, R11, RZ ;  /* 0x0000000b0a0a7210 */ /* 0x000fe20007ffe0ff */
[----:B------:R-:W-:-:S04]  /*3a60*/  IMAD R3, R11, UR4, R12 ;  /* 0x000000040b037c24 */ /* 0x000fc8000f8e020c */
[----:B0-----:R-:W-:-:S05]  /*3a70*/  IMAD R14, R10, UR9, RZ ;  /* 0x000000090a0e7c24 */ /* 0x001fca000f8e02ff */
[C---:B--2---:R-:W-:Y:S02]  /*3a80*/  IADD3 R8, P1, PT, R14.reuse, UR16, RZ ;  /* 0x000000100e087c10 */ /* 0x044fe4000ff3e0ff */
[----:B------:R-:W-:Y:S02]  /*3a90*/  SHF.R.S32.HI R15, RZ, 0x1f, R14 ;  /* 0x0000001fff0f7819 */ /* 0x000fe4000001140e */
[C---:B---3--:R-:W-:Y:S02]  /*3aa0*/  IADD3 R10, P0, PT, R14.reuse, UR14, RZ ;  /* 0x0000000e0e0a7c10 */ /* 0x048fe4000ff1e0ff */
[C---:B------:R-:W-:Y:S02]  /*3ab0*/  IADD3.X R9, PT, PT, R15.reuse, UR17, RZ, P1, !PT ;  /* 0x000000110f097c10 */ /* 0x040fe40008ffe4ff */
[----:B------:R-:W-:Y:S02]  /*3ac0*/  IADD3 R14, P1, PT, R14, UR18, RZ ;  /* 0x000000120e0e7c10 */ /* 0x000fe4000ff3e0ff */
[----:B------:R-:W-:Y:S01]  /*3ad0*/  IADD3.X R11, PT, PT, R15, UR15, RZ, P0, !PT ;  /* 0x0000000f0f0b7c10 */ /* 0x000fe200087fe4ff */
[----:B------:R-:W-:Y:S01]  /*3ae0*/  IMAD.WIDE R16, R3, 0x4, R8 ;  /* 0x0000000403107825 */ /* 0x000fe200078e0208 */
[----:B------:R-:W-:-:S03]  /*3af0*/  IADD3.X R15, PT, PT, R15, UR19, RZ, P1, !PT ;  /* 0x000000130f0f7c10 */ /* 0x000fc60008ffe4ff */
[C---:B------:R-:W-:Y:S02]  /*3b00*/  IMAD.WIDE R10, R3.reuse, 0x4, R10 ;  /* 0x00000004030a7825 */ /* 0x040fe400078e020a */
[----:B------:R-:W2:Y:S02]  /*3b10*/  LDG.E.CONSTANT R16, desc[UR6][R16.64] ;  /* 0x0000000610107981 */ /* 0x000ea4000c1e9900 */
[----:B------:R-:W-:Y:S02]  /*3b20*/  IMAD.WIDE R14, R3, 0x4, R14 ;  /* 0x00000004030e7825 */ /* 0x000fe400078e020e */
[----:B------:R-:W3:Y:S02]  /*3b30*/  LDG.E.CONSTANT R11, desc[UR6][R10.64] ;  /* 0x000000060a0b7981 */ /* 0x000ee4000c1e9900 */
[----:B------:R-:W-:Y:S02]  /*3b40*/  IMAD R0, R0, UR8, RZ ;  /* 0x0000000800007c24 */ /* 0x000fe4000f8e02ff */
[----:B------:R-:W4:Y:S03]  /*3b50*/  LDG.E.CONSTANT R14, desc[UR6][R14.64] ;  /* 0x000000060e0e7981 */ /* 0x000f26000c1e9900 */
[----:B------:R-:W-:-:S04]  /*3b60*/  IADD3 R8, P0, PT, R0, UR12, RZ ;  /* 0x0000000c00087c10 */ /* 0x000fc8000ff1e0ff */
[----:B------:R-:W-:-:S03]  /*3b70*/  LEA.HI.X.SX32 R9, R0, UR13, 0x1, P0 ;  /* 0x0000000d00097c11 */ /* 0x000fc600080f0eff */
[----:B------:R-:W-:-:S05]  /*3b80*/  IMAD.WIDE R2, R2, 0x8, R8 ;  /* 0x0000000802027825 */ /* 0x000fca00078e0208 */
[----:B------:R-:W5:Y:S01]  /*3b90*/  LDG.E.64 R8, desc[UR6][R2.64] ;  /* 0x0000000602087981 */ /* 0x000f62000c1e1b00 */
[-C--:B--2---:R-:W-:Y:S01]  /*3ba0*/  FMUL R5, R5, R16.reuse ;  /* 0x0000001005057220 */ /* 0x084fe20000400000 */
[----:B------:R-:W-:-:S03]  /*3bb0*/  FMUL R7, R7, R16 ;  /* 0x0000001007077220 */ /* 0x000fc60000400000 */
[-C--:B---3--:R-:W-:Y:S01]  /*3bc0*/  FFMA R5, R4, R11.reuse, R5 ;  /* 0x0000000b04057223 */ /* 0x088fe20000000005 */
[----:B------:R-:W-:-:S03]  /*3bd0*/  FFMA R6, R6, R11, R7 ;  /* 0x0000000b06067223 */ /* 0x000fc60000000007 */
[C---:B----4-:R-:W-:Y:S01]  /*3be0*/  FFMA R5, R14.reuse, R5, R13 ;  /* 0x000000050e057223 */ /* 0x050fe2000000000d */
[----:B------:R-:W-:-:S04]  /*3bf0*/  FFMA R6, R14, R6, R21 ;  /* 0x000000060e067223 */ /* 0x000fc80000000015 */
[C---:B------:R-:W-:Y:S02]  /*3c00*/  FSETP.NAN.AND P0, PT, |R5|.reuse, |R5|, PT ;  /* 0x400000050500720b */ /* 0x040fe40003f08200 */
[C---:B------:R-:W-:Y:S02]  /*3c10*/  FSETP.NAN.AND P1, PT, |R6|.reuse, |R6|, PT ;  /* 0x400000060600720b */ /* 0x040fe40003f28200 */
[----:B------:R-:W-:Y:S02]  /*3c20*/  FSEL R5, R5, RZ, !P0 ;  /* 0x000000ff05057208 */ /* 0x000fe40004000000 */
[----:B------:R-:W-:-:S03]  /*3c30*/  FSEL R6, R6, RZ, !P1 ;  /* 0x000000ff06067208 */ /* 0x000fc60004800000 */
[----:B-----5:R-:W-:Y:S02]  /*3c40*/  FADD R8, R5, R8 ;  /* 0x0000000805087221 */ /* 0x020fe40000000000 */
[----:B------:R-:W-:-:S05]  /*3c50*/  FADD R9, R6, R9 ;  /* 0x0000000906097221 */ /* 0x000fca0000000000 */
[----:B------:R-:W-:Y:S01]  /*3c60*/  STG.E.64 desc[UR6][R2.64], R8 ;  /* 0x0000000802007986 */ /* 0x000fe2000c101b06 */
[----:B------:R-:W-:Y:S05]  /*3c70*/  EXIT ;  /* 0x000000000000794d */ /* 0x000fea0003800000 */
        .weak           $__internal_0_$__cuda_sm20_rcp_rn_f32_slowpath
        .type           $__internal_0_$__cuda_sm20_rcp_rn_f32_slowpath,@function
        .size           $__internal_0_$__cuda_sm20_rcp_rn_f32_slowpath,($__internal_1_$__cuda_sm20_sqrt_rn_f32_slowpath - $__internal_0_$__cuda_sm20_rcp_rn_f32_slowpath)
$__internal_0_$__cuda_sm20_rcp_rn_f32_slowpath:
[----:B------:R-:W-:Y:S01]  /*3c80*/  SHF.L.U32 R5, R4, 0x1, RZ ;  /* 0x0000000104057819 */ /* 0x000fe200000006ff */
[----:B------:R-:W-:Y:S03]  /*3c90*/  BSSY.RECONVERGENT B1, `(.L_x_38) ;  /* 0x0000030000017945 */ /* 0x000fe60003800200 */
[----:B------:R-:W-:-:S04]  /*3ca0*/  SHF.R.U32.HI R5, RZ, 0x18, R5 ;  /* 0x00000018ff057819 */ /* 0x000fc80000011605 */
[----:B------:R-:W-:-:S13]  /*3cb0*/  ISETP.NE.U32.AND P0, PT, R5, RZ, PT ;  /* 0x000000ff0500720c */ /* 0x000fda0003f05070 */
[----:B------:R-:W-:Y:S05]  /*3cc0*/  @P0 BRA `(.L_x_39) ;  /* 0x0000000000280947 */ /* 0x000fea0003800000 */
[----:B------:R-:W-:-:S05]  /*3cd0*/  IMAD.SHL.U32 R5, R4, 0x2, RZ ;  /* 0x0000000204057824 */ /* 0x000fca00078e00ff */
[----:B------:R-:W-:-:S13]  /*3ce0*/  ISETP.NE.AND P0, PT, R5, RZ, PT ;  /* 0x000000ff0500720c */ /* 0x000fda0003f05270 */
[----:B------:R-:W-:Y:S01]  /*3cf0*/  @P0 FFMA R13, R4, 1.84467440737095516160e+19, RZ ;  /* 0x5f800000040d0823 */ /* 0x000fe200000000ff */
[----:B------:R-:W-:Y:S08]  /*3d00*/  @!P0 MUFU.RCP R12, R4 ;  /* 0x00000004000c8308 */ /* 0x000ff00000001000 */
[----:B------:R-:W0:Y:S02]  /*3d10*/  @P0 MUFU.RCP R16, R13 ;  /* 0x0000000d00100308 */ /* 0x000e240000001000 */
[----:B0-----:R-:W-:-:S04]  /*3d20*/  @P0 FFMA R5, R13, R16, -1 ;  /* 0xbf8000000d050423 */ /* 0x001fc80000000010 */
[----:B------:R-:W-:-:S04]  /*3d30*/  @P0 FADD.FTZ R5, -R5, -RZ ;  /* 0x800000ff05050221 */ /* 0x000fc80000010100 */
[----:B------:R-:W-:-:S04]  /*3d40*/  @P0 FFMA R5, R16, R5, R16 ;  /* 0x0000000510050223 */ /* 0x000fc80000000010 */
[----:B------:R-:W-:Y:S01]  /*3d50*/  @P0 FFMA R12, R5, 1.84467440737095516160e+19, RZ ;  /* 0x5f800000050c0823 */ /* 0x000fe200000000ff */
[----:B------:R-:W-:Y:S06]  /*3d60*/  BRA `(.L_x_40) ;  /* 0x0000000000887947 */ /* 0x000fec0003800000 */
.L_x_39:
[----:B------:R-:W-:-:S04]  /*3d70*/  IADD3 R12, PT, PT, R5, -0xfd, RZ ;  /* 0xffffff03050c7810 */ /* 0x000fc80007ffe0ff */
[----:B------:R-:W-:-:S13]  /*3d80*/  ISETP.GT.U32.AND P0, PT, R12, 0x1, PT ;  /* 0x000000010c00780c */ /* 0x000fda0003f04070 */
[----:B------:R-:W-:Y:S05]  /*3d90*/  @P0 BRA `(.L_x_41) ;  /* 0x0000000000780947 */ /* 0x000fea0003800000 */
[----:B------:R-:W-:Y:S01]  /*3da0*/  LOP3.LUT R13, R4, 0x7fffff, RZ, 0xc0, !PT ;  /* 0x007fffff040d7812 */ /* 0x000fe200078ec0ff */
[----:B------:R-:W-:-:S03]  /*3db0*/  IMAD.MOV.U32 R23, RZ, RZ, 0x3 ;  /* 0x00000003ff177424 */ /* 0x000fc600078e00ff */
[----:B------:R-:W-:Y:S02]  /*3dc0*/  LOP3.LUT R13, R13, 0x3f800000, RZ, 0xfc, !PT ;  /* 0x3f8000000d0d7812 */ /* 0x000fe400078efcff */
[----:B------:R-:W-:Y:S02]  /*3dd0*/  SHF.L.U32 R24, R23, R12, RZ ;  /* 0x0000000c17187219 */ /* 0x000fe400000006ff */
[----:B------:R-:W0:Y:S02]  /*3de0*/  MUFU.RCP R16, R13 ;  /* 0x0000000d00107308 */ /* 0x000e240000001000 */
[----:B0-----:R-:W-:-:S04]  /*3df0*/  FFMA R21, R13, R16, -1 ;  /* 0xbf8000000d157423 */ /* 0x001fc80000000010 */
[----:B------:R-:W-:-:S04]  /*3e00*/  FADD.FTZ R21, -R21, -RZ ;  /* 0x800000ff15157221 */ /* 0x000fc80000010100 */
[CCC-:B------:R-:W-:Y:S01]  /*3e10*/  FFMA.RM R22, R16.reuse, R21.reuse, R16.reuse ;  /* 0x0000001510167223 */ /* 0x1c0fe20000004010 */
[----:B------:R-:W-:-:S04]  /*3e20*/  FFMA.RP R21, R16, R21, R16 ;  /* 0x0000001510157223 */ /* 0x000fc80000008010 */
[C---:B------:R-:W-:Y:S02]  /*3e30*/  LOP3.LUT R16, R22.reuse, 0x7fffff, RZ, 0xc0, !PT ;  /* 0x007fffff16107812 */ /* 0x040fe400078ec0ff */
[----:B------:R-:W-:Y:S02]  /*3e40*/  FSETP.NEU.FTZ.AND P0, PT, R22, R21, PT ;  /* 0x000000151600720b */ /* 0x000fe40003f1d000 */
[----:B------:R-:W-:Y:S02]  /*3e50*/  LOP3.LUT R21, R16, 0x800000, RZ, 0xfc, !PT ;  /* 0x0080000010157812 */ /* 0x000fe400078efcff */
[----:B------:R-:W-:Y:S02]  /*3e60*/  SEL R16, RZ, 0xffffffff, !P0 ;  /* 0xffffffffff107807 */ /* 0x000fe40004000000 */
[----:B------:R-:W-:Y:S02]  /*3e70*/  LOP3.LUT R13, R24, R21, RZ, 0xc0, !PT ;  /* 0x00000015180d7212 */ /* 0x000fe400078ec0ff */
[----:B------:R-:W-:-:S02]  /*3e80*/  IADD3 R16, PT, PT, -R16, RZ, RZ ;  /* 0x000000ff10107210 */ /* 0x000fc40007ffe1ff */
[-C--:B------:R-:W-:Y:S02]  /*3e90*/  SHF.R.U32.HI R13, RZ, R12.reuse, R13 ;  /* 0x0000000cff0d7219 */ /* 0x080fe4000001160d */
[----:B------:R-:W-:Y:S02]  /*3ea0*/  LOP3.LUT P1, RZ, R16, R12, R21, 0xf8, !PT ;  /* 0x0000000c10ff7212 */ /* 0x000fe4000782f815 */
[C---:B------:R-:W-:Y:S02]  /*3eb0*/  LOP3.LUT P0, RZ, R13.reuse, 0x1, RZ, 0xc0, !PT ;  /* 0x000000010dff7812 */ /* 0x040fe4000780c0ff */
[----:B------:R-:W-:-:S04]  /*3ec0*/  LOP3.LUT P2, RZ, R13, 0x2, RZ, 0xc0, !PT ;  /* 0x000000020dff7812 */ /* 0x000fc8000784c0ff */
[----:B------:R-:W-:Y:S02]  /*3ed0*/  PLOP3.LUT P0, PT, P0, P1, P2, 0xe0, 0x0 ;  /* 0x000000000000781c */ /* 0x000fe40000703c20 */
[----:B------:R-:W-:Y:S02]  /*3ee0*/  LOP3.LUT P1, RZ, R4, 0x7fffff, RZ, 0xc0, !PT ;  /* 0x007fffff04ff7812 */ /* 0x000fe4000782c0ff */
[----:B------:R-:W-:-:S05]  /*3ef0*/  SEL R12, RZ, 0x1, !P0 ;  /* 0x00000001ff0c7807 */ /* 0x000fca0004000000 */
[----:B------:R-:W-:-:S05]  /*3f00*/  IMAD.MOV R12, RZ, RZ, -R12 ;  /* 0x000000ffff0c7224 */ /* 0x000fca00078e0a0c */
[----:B------:R-:W-:Y:S02]  /*3f10*/  ISETP.GE.AND P0, PT, R12, RZ, PT ;  /* 0x000000ff0c00720c */ /* 0x000fe40003f06270 */
[----:B------:R-:W-:-:S04]  /*3f20*/  IADD3 R12, PT, PT, R5, -0xfc, RZ ;  /* 0xffffff04050c7810 */ /* 0x000fc80007ffe0ff */
[----:B------:R-:W-:-:S07]  /*3f30*/  SHF.R.U32.HI R21, RZ, R12, R21 ;  /* 0x0000000cff157219 */ /* 0x000fce0000011615 */
[----:B------:R-:W-:-:S05]  /*3f40*/  @!P0 VIADD R21, R21, 0x1 ;  /* 0x0000000115158836 */ /* 0x000fca0000000000 */
[----:B------:R-:W-:-:S04]  /*3f50*/  @!P1 SHF.L.U32 R21, R21, 0x1, RZ ;  /* 0x0000000115159819 */ /* 0x000fc800000006ff */
[----:B------:R-:W-:Y:S01]  /*3f60*/  LOP3.LUT R12, R21, 0x80000000, R4, 0xf8, !PT ;  /* 0x80000000150c7812 */ /* 0x000fe200078ef804 */
[----:B------:R-:W-:Y:S06]  /*3f70*/  BRA `(.L_x_40) ;  /* 0x0000000000047947 */ /* 0x000fec0003800000 */
.L_x_41:
[----:B------:R0:W1:Y:S02]  /*3f80*/  MUFU.RCP R12, R4 ;  /* 0x00000004000c7308 */ /* 0x0000640000001000 */
.L_x_40:
[----:B------:R-:W-:Y:S05]  /*3f90*/  BSYNC.RECONVERGENT B1 ;  /* 0x0000000000017941 */ /* 0x000fea0003800200 */
.L_x_38:
[----:B------:R-:W-:Y:S02]  /*3fa0*/  HFMA2 R5, -RZ, RZ, 0, 0 ;  /* 0x00000000ff057431 */ /* 0x000fe400000001ff */
[----:B0-----:R-:W-:-:S04]  /*3fb0*/  IMAD.MOV.U32 R4, RZ, RZ, R8 ;  /* 0x000000ffff047224 */ /* 0x001fc800078e0008 */
[----:B-1----:R-:W-:Y:S05]  /*3fc0*/  RET.REL.NODEC R4 `(lucasKanadeOptim) ;  /* 0xffffffc0040c7950 */ /* 0x002fea0003c3ffff */
        .weak           $__internal_1_$__cuda_sm20_sqrt_rn_f32_slowpath
        .type           $__internal_1_$__cuda_sm20_sqrt_rn_f32_slowpath,@function
        .size           $__internal_1_$__cuda_sm20_sqrt_rn_f32_slowpath,($__internal_2_$__cuda_sm3x_div_rn_noftz_f32_slowpath - $__internal_1_$__cuda_sm20_sqrt_rn_f32_slowpath)
$__internal_1_$__cuda_sm20_sqrt_rn_f32_slowpath:
[----:B------:R-:W-:-:S13]  /*3fd0*/  LOP3.LUT P0, RZ, R4, 0x7fffffff, RZ, 0xc0, !PT ;  /* 0x7fffffff04ff7812 */ /* 0x000fda000780c0ff */
[----:B------:R-:W-:Y:S01]  /*3fe0*/  @!P0 IMAD.MOV.U32 R5, RZ, RZ, R4 ;  /* 0x000000ffff058224 */ /* 0x000fe200078e0004 */
[----:B------:R-:W-:Y:S06]  /*3ff0*/  @!P0 BRA `(.L_x_42) ;  /* 0x0000000000408947 */ /* 0x000fec0003800000 */
[----:B------:R-:W-:-:S13]  /*4000*/  FSETP.GEU.FTZ.AND P0, PT, R4, RZ, PT ;  /* 0x000000ff0400720b */ /* 0x000fda0003f1e000 */
[----:B------:R-:W-:Y:S01]  /*4010*/  @!P0 MOV R5, 0x7fffffff ;  /* 0x7fffffff00058802 */ /* 0x000fe20000000f00 */
[----:B------:R-:W-:Y:S06]  /*4020*/  @!P0 BRA `(.L_x_42) ;  /* 0x0000000000348947 */ /* 0x000fec0003800000 */
[----:B------:R-:W-:-:S13]  /*4030*/  FSETP.GTU.FTZ.AND P0, PT, |R4|, +INF , PT ;  /* 0x7f8000000400780b */ /* 0x000fda0003f1c200 */
[----:B------:R-:W-:Y:S01]  /*4040*/  @P0 FADD.FTZ R5, R4, 1 ;  /* 0x3f80000004050421 */ /* 0x000fe20000010000 */
[----:B------:R-:W-:Y:S06]  /*4050*/  @P0 BRA `(.L_x_42) ;  /* 0x0000000000280947 */ /* 0x000fec0003800000 */
[----:B------:R-:W-:-:S13]  /*4060*/  FSETP.NEU.FTZ.AND P0, PT, |R4|, +INF , PT ;  /* 0x7f8000000400780b */ /* 0x000fda0003f1d200 */
[----:B------:R-:W-:-:S04]  /*4070*/  @P0 FFMA R17, R4, 1.84467440737095516160e+19, RZ ;  /* 0x5f80000004110823 */ /* 0x000fc800000000ff */
[----:B------:R-:W0:Y:S02]  /*4080*/  @P0 MUFU.RSQ R20, R17 ;  /* 0x0000001100140308 */ /* 0x000e240000001400 */
[----:B0-----:R-:W-:Y:S01]  /*4090*/  @P0 FMUL.FTZ R22, R17, R20 ;  /* 0x0000001411160220 */ /* 0x001fe20000410000 */
[----:B------:R-:W-:-:S03]  /*40a0*/  @P0 FMUL.FTZ R20, R20, 0.5 ;  /* 0x3f00000014140820 */ /* 0x000fc60000410000 */
[----:B------:R-:W-:-:S04]  /*40b0*/  @P0 FADD.FTZ R5, -R22, -RZ ;  /* 0x800000ff16050221 */ /* 0x000fc80000010100 */
[----:B------:R-:W-:Y:S01]  /*40c0*/  @P0 FFMA R19, R22, R5, R17 ;  /* 0x0000000516130223 */ /* 0x000fe20000000011 */
[----:B------:R-:W-:-:S03]  /*40d0*/  @!P0 IMAD.MOV.U32 R5, RZ, RZ, R4 ;  /* 0x000000ffff058224 */ /* 0x000fc600078e0004 */
[----:B------:R-:W-:-:S04]  /*40e0*/  @P0 FFMA R19, R19, R20, R22 ;  /* 0x0000001413130223 */ /* 0x000fc80000000016 */
[----:B------:R-:W-:-:S07]  /*40f0*/  @P0 FMUL.FTZ R5, R19, 2.3283064365386962891e-10 ;  /* 0x2f80000013050820 */ /* 0x000fce0000410000 */
.L_x_42:
[----:B------:R-:W-:Y:S01]  /*4100*/  MOV R17, R5 ;  /* 0x0000000500117202 */ /* 0x000fe20000000f00 */
[----:B------:R-:W-:Y:S02]  /*4110*/  HFMA2 R5, -RZ, RZ, 0, 0 ;  /* 0x00000000ff057431 */ /* 0x000fe400000001ff */
[----:B------:R-:W-:-:S04]  /*4120*/  IMAD.MOV.U32 R4, RZ, RZ, R21 ;  /* 0x000000ffff047224 */ /* 0x000fc800078e0015 */
[----:B------:R-:W-:Y:S05]  /*4130*/  RET.REL.NODEC R4 `(lucasKanadeOptim) ;  /* 0xffffffbc04b07950 */ /* 0x000fea0003c3ffff */
        .weak           $__internal_2_$__cuda_sm3x_div_rn_noftz_f32_slowpath
        .type           $__internal_2_$__cuda_sm3x_div_rn_noftz_f32_slowpath,@function
        .size           $__internal_2_$__cuda_sm3x_div_rn_noftz_f32_slowpath,(.L_x_167 - $__internal_2_$__cuda_sm3x_div_rn_noftz_f32_slowpath)
$__internal_2_$__cuda_sm3x_div_rn_noftz_f32_slowpath:
[----:B------:R-:W-:Y:S01]  /*4140*/  SHF.R.U32.HI R8, RZ, 0x17, R5 ;  /* 0x00000017ff087819 */ /* 0x000fe20000011605 */
[----:B------:R-:W-:Y:S01]  /*4150*/  BSSY.RECONVERGENT B1, `(.L_x_43) ;  /* 0x0000064000017945 */ /* 0x000fe20003800200 */
[----:B------:R-:W-:Y:S02]  /*4160*/  SHF.R.U32.HI R21, RZ, 0x17, R4 ;  /* 0x00000017ff157819 */ /* 0x000fe40000011604 */
[----:B------:R-:W-:Y:S02]  /*4170*/  LOP3.LUT R8, R8, 0xff, RZ, 0xc0, !PT ;  /* 0x000000ff08087812 */ /* 0x000fe400078ec0ff */
[----:B------:R-:W-:-:S03]  /*4180*/  LOP3.LUT R21, R21, 0xff, RZ, 0xc0, !PT ;  /* 0x000000ff15157812 */ /* 0x000fc600078ec0ff */
[----:B------:R-:W-:Y:S01]  /*4190*/  VIADD R20, R8, 0xffffffff ;  /* 0xffffffff08147836 */ /* 0x000fe20000000000 */
[----:B------:R-:W-:-:S04]  /*41a0*/  IADD3 R19, PT, PT, R21, -0x1, RZ ;  /* 0xffffffff15137810 */ /* 0x000fc80007ffe0ff */
[----:B------:R-:W-:-:S04]  /*41b0*/  ISETP.GT.U32.AND P0, PT, R20, 0xfd, PT ;  /* 0x000000fd1400780c */ /* 0x000fc80003f04070 */
[----:B------:R-:W-:-:S13]  /*41c0*/  ISETP.GT.U32.OR P0, PT, R19, 0xfd, P0 ;  /* 0x000000fd1300780c */ /* 0x000fda0000704470 */
[----:B------:R-:W-:Y:S01]  /*41d0*/  @!P0 IMAD.MOV.U32 R19, RZ, RZ, RZ ;  /* 0x000000ffff138224 */ /* 0x000fe200078e00ff */
[----:B------:R-:W-:Y:S06]  /*41e0*/  @!P0 BRA `(.L_x_44) ;  /* 0x0000000000648947 */ /* 0x000fec0003800000 */
[----:B------:R-:W-:Y:S02]  /*41f0*/  FSETP.GTU.FTZ.AND P0, PT, |R4|, +INF , PT ;  /* 0x7f8000000400780b */ /* 0x000fe40003f1c200 */
[----:B------:R-:W-:-:S04]  /*4200*/  FSETP.GTU.FTZ.AND P1, PT, |R5|, +INF , PT ;  /* 0x7f8000000500780b */ /* 0x000fc80003f3c200 */
[----:B------:R-:W-:-:S13]  /*4210*/  PLOP3.LUT P0, PT, P0, P1, PT, 0xf8, 0x8f ;  /* 0x00000000008f781c */ /* 0x000fda0000703f70 */
[----:B------:R-:W-:Y:S05]  /*4220*/  @P0 BRA `(.L_x_45) ;  /* 0x0000000400540947 */ /* 0x000fea0003800000 */
[----:B------:R-:W-:-:S13]  /*4230*/  LOP3.LUT P0, RZ, R5, 0x7fffffff, R4, 0xc8, !PT ;  /* 0x7fffffff05ff7812 */ /* 0x000fda000780c804 */
[----:B------:R-:W-:Y:S05]  /*4240*/  @!P0 BRA `(.L_x_46) ;  /* 0x0000000400448947 */ /* 0x000fea0003800000 */
[C---:B------:R-:W-:Y:S02]  /*4250*/  FSETP.NEU.FTZ.AND P1, PT, |R4|.reuse, +INF , PT ;  /* 0x7f8000000400780b */ /* 0x040fe40003f3d200 */
[----:B------:R-:W-:Y:S02]  /*4260*/  FSETP.NEU.FTZ.AND P3, PT, |R5|, +INF , PT ;  /* 0x7f8000000500780b */ /* 0x000fe40003f7d200 */
[----:B------:R-:W-:-:S11]  /*4270*/  FSETP.NEU.FTZ.AND P0, PT, |R4|, +INF , PT ;  /* 0x7f8000000400780b */ /* 0x000fd60003f1d200 */
[----:B------:R-:W-:Y:S05]  /*4280*/  @!P3 BRA !P1, `(.L_x_46) ;  /* 0x000000040034b947 */ /* 0x000fea0004800000 */
[----:B------:R-:W-:-:S04]  /*4290*/  LOP3.LUT P1, RZ, R4, 0x7fffffff, RZ, 0xc0, !PT ;  /* 0x7fffffff04ff7812 */ /* 0x000fc8000782c0ff */
[----:B------:R-:W-:-:S13]  /*42a0*/  PLOP3.LUT P1, PT, P3, P1, PT, 0x2f, 0xf2 ;  /* 0x0000000000f2781c */ /* 0x000fda0001f22577 */
[----:B------:R-:W-:Y:S05]  /*42b0*/  @P1 BRA `(.L_x_47) ;  /* 0x0000000400201947 */ /* 0x000fea0003800000 */
[----:B------:R-:W-:-:S04]  /*42c0*/  LOP3.LUT P1, RZ, R5, 0x7fffffff, RZ, 0xc0, !PT ;  /* 0x7fffffff05ff7812 */ /* 0x000fc8000782c0ff */
[----:B------:R-:W-:-:S13]  /*42d0*/  PLOP3.LUT P0, PT, P0, P1, PT, 0x2f, 0xf2 ;  /* 0x0000000000f2781c */ /* 0x000fda0000702577 */
[----:B------:R-:W-:Y:S05]  /*42e0*/  @P0 BRA `(.L_x_48) ;  /* 0x0000000400080947 */ /* 0x000fea0003800000 */
[----:B------:R-:W-:-:S04]  /*42f0*/  IADD3 R19, PT, PT, R21, -0x1, RZ ;  /* 0xffffffff15137810 */ /* 0x000fc80007ffe0ff */
[----:B------:R-:W-:Y:S01]  /*4300*/  ISETP.GE.AND P0, PT, R19, RZ, PT ;  /* 0x000000ff1300720c */ /* 0x000fe20003f06270 */
[----:B------:R-:W-:-:S05]  /*4310*/  VIADD R19, R8, 0xffffffff ;  /* 0xffffffff08137836 */ /* 0x000fca0000000000 */
[----:B------:R-:W-:-:S07]  /*4320*/  ISETP.GE.AND P1, PT, R19, RZ, PT ;  /* 0x000000ff1300720c */ /* 0x000fce0003f26270 */
[----:B------:R-:W-:Y:S01]  /*4330*/  @P0 MOV R19, RZ ;  /* 0x000000ff00130202 */ /* 0x000fe20000000f00 */
[----:B------:R-:W-:Y:S02]  /*4340*/  @!P0 IMAD.MOV.U32 R19, RZ, RZ, -0x40 ;  /* 0xffffffc0ff138424 */ /* 0x000fe400078e00ff */
[----:B------:R-:W-:-:S03]  /*4350*/  @!P0 FFMA R4, R4, 1.84467440737095516160e+19, RZ ;  /* 0x5f80000004048823 */ /* 0x000fc600000000ff */
[----:B------:R-:W-:Y:S01]  /*4360*/  @!P1 FFMA R5, R5, 1.84467440737095516160e+19, RZ ;  /* 0x5f80000005059823 */ /* 0x000fe200000000ff */
[----:B------:R-:W-:-:S07]  /*4370*/  @!P1 IADD3 R19, PT, PT, R19, 0x40, RZ ;  /* 0x0000004013139810 */ /* 0x000fce0007ffe0ff */
.L_x_44:
[----:B------:R-:W-:Y:S01]  /*4380*/  LEA R20, R8, 0xc0800000, 0x17 ;  /* 0xc080000008147811 */ /* 0x000fe200078eb8ff */
[----:B------:R-:W-:Y:S01]  /*4390*/  BSSY.RECONVERGENT B2, `(.L_x_49) ;  /* 0x0000036000027945 */ /* 0x000fe20003800200 */
[----:B------:R-:W-:-:S03]  /*43a0*/  IADD3 R21, PT, PT, R21, -0x7f, RZ ;  /* 0xffffff8115157810 */ /* 0x000fc60007ffe0ff */
[----:B------:R-:W-:Y:S02]  /*43b0*/  IMAD.IADD R22, R5, 0x1, -R20 ;  /* 0x0000000105167824 */ /* 0x000fe400078e0a14 */
[C---:B------:R-:W-:Y:S02]  /*43c0*/  IMAD R4, R21.reuse, -0x800000, R4 ;  /* 0xff80000015047824 */ /* 0x040fe400078e0204 */
[----:B------:R0:W1:Y:S01]  /*43d0*/  MUFU.RCP R20, R22 ;  /* 0x0000001600147308 */ /* 0x0000620000001000 */
[----:B------:R-:W-:Y:S01]  /*43e0*/  FADD.FTZ R5, -R22, -RZ ;  /* 0x800000ff16057221 */ /* 0x000fe20000010100 */
[----:B0-----:R-:W-:-:S05]  /*43f0*/  IADD3 R22, PT, PT, R21, 0x7f, -R8 ;  /* 0x0000007f15167810 */ /* 0x001fca0007ffe808 */
[----:B------:R-:W-:Y:S02]  /*4400*/  IMAD.IADD R22, R22, 0x1, R19 ;  /* 0x0000000116167824 */ /* 0x000fe400078e0213 */
[----:B-1----:R-:W-:-:S04]  /*4410*/  FFMA R25, R20, R5, 1 ;  /* 0x3f80000014197423 */ /* 0x002fc80000000005 */
[----:B------:R-:W-:-:S04]  /*4420*/  FFMA R20, R20, R25, R20 ;  /* 0x0000001914147223 */ /* 0x000fc80000000014 */
[----:B------:R-:W-:-:S04]  /*4430*/  FFMA R25, R4, R20, RZ ;  /* 0x0000001404197223 */ /* 0x000fc800000000ff */
[----:B------:R-:W-:-:S04]  /*4440*/  FFMA R24, R5, R25, R4 ;  /* 0x0000001905187223 */ /* 0x000fc80000000004 */
[----:B------:R-:W-:-:S04]  /*4450*/  FFMA R25, R20, R24, R25 ;  /* 0x0000001814197223 */ /* 0x000fc80000000019 */
[----:B------:R-:W-:-:S04]  /*4460*/  FFMA R4, R5, R25, R4 ;  /* 0x0000001905047223 */ /* 0x000fc80000000004 */
[----:B------:R-:W-:-:S05]  /*4470*/  FFMA R5, R20, R4, R25 ;  /* 0x0000000414057223 */ /* 0x000fca0000000019 */
[----:B------:R-:W-:-:S04]  /*4480*/  SHF.R.U32.HI R8, RZ, 0x17, R5 ;  /* 0x00000017ff087819 */ /* 0x000fc80000011605 */
[----:B------:R-:W-:-:S04]  /*4490*/  LOP3.LUT R8, R8, 0xff, RZ, 0xc0, !PT ;  /* 0x000000ff08087812 */ /* 0x000fc800078ec0ff */
[----:B------:R-:W-:-:S05]  /*44a0*/  IADD3 R8, PT, PT, R8, R22, RZ ;  /* 0x0000001608087210 */ /* 0x000fca0007ffe0ff */
[----:B------:R-:W-:-:S05]  /*44b0*/  VIADD R19, R8, 0xffffffff ;  /* 0xffffffff08137836 */ /* 0x000fca0000000000 */
[----:B------:R-:W-:-:S13]  /*44c0*/  ISETP.GE.U32.AND P0, PT, R19, 0xfe, PT ;  /* 0x000000fe1300780c */ /* 0x000fda0003f06070 */
[----:B------:R-:W-:Y:S05]  /*44d0*/  @!P0 BRA `(.L_x_50) ;  /* 0x0000000000808947 */ /* 0x000fea0003800000 */
[----:B------:R-:W-:-:S13]  /*44e0*/  ISETP.GT.AND P0, PT, R8, 0xfe, PT ;  /* 0x000000fe0800780c */ /* 0x000fda0003f04270 */
[----:B------:R-:W-:Y:S05]  /*44f0*/  @P0 BRA `(.L_x_51) ;  /* 0x00000000006c0947 */ /* 0x000fea0003800000 */
[----:B------:R-:W-:-:S13]  /*4500*/  ISETP.GE.AND P0, PT, R8, 0x1, PT ;  /* 0x000000010800780c */ /* 0x000fda0003f06270 */
[----:B------:R-:W-:Y:S05]  /*4510*/  @P0 BRA `(.L_x_52) ;  /* 0x0000000000740947 */ /* 0x000fea0003800000 */
[----:B------:R-:W-:Y:S02]  /*4520*/  ISETP.GE.AND P0, PT, R8, -0x18, PT ;  /* 0xffffffe80800780c */ /* 0x000fe40003f06270 */
[----:B------:R-:W-:-:S11]  /*4530*/  LOP3.LUT R5, R5, 0x80000000, RZ, 0xc0, !PT ;  /* 0x8000000005057812 */ /* 0x000fd600078ec0ff */
[----:B------:R-:W-:Y:S05]  /*4540*/  @!P0 BRA `(.L_x_52) ;  /* 0x0000000000688947 */ /* 0x000fea0003800000 */
[-CC-:B------:R-:W-:Y:S01]  /*4550*/  FFMA.RZ R19, R20, R4.reuse, R25.reuse ;  /* 0x0000000414137223 */ /* 0x180fe2000000c019 */
[C---:B------:R-:W-:Y:S02]  /*4560*/  ISETP.NE.AND P3, PT, R8.reuse, RZ, PT ;  /* 0x000000ff0800720c */ /* 0x040fe40003f65270 */
[----:B------:R-:W-:Y:S02]  /*4570*/  ISETP.NE.AND P1, PT, R8, RZ, PT ;  /* 0x000000ff0800720c */ /* 0x000fe40003f25270 */
[----:B------:R-:W-:Y:S01]  /*4580*/  LOP3.LUT R21, R19, 0x7fffff, RZ, 0xc0, !PT ;  /* 0x007fffff13157812 */ /* 0x000fe200078ec0ff */
[CCC-:B------:R-:W-:Y:S01]  /*4590*/  FFMA.RP R19, R20.reuse, R4.reuse, R25.reuse ;  /* 0x0000000414137223 */ /* 0x1c0fe20000008019 */
[----:B------:R-:W-:Y:S01]  /*45a0*/  FFMA.RM R4, R20, R4, R25 ;  /* 0x0000000414047223 */ /* 0x000fe20000004019 */
[----:B------:R-:W-:Y:S01]  /*45b0*/  IADD3 R20, PT, PT, R8, 0x20, RZ ;  /* 0x0000002008147810 */ /* 0x000fe20007ffe0ff */
[----:B------:R-:W-:Y:S01]  /*45c0*/  IMAD.MOV R8, RZ, RZ, -R8 ;  /* 0x000000ffff087224 */ /* 0x000fe200078e0a08 */
[----:B------:R-:W-:-:S02]  /*45d0*/  LOP3.LUT R21, R21, 0x800000, RZ, 0xfc, !PT ;  /* 0x0080000015157812 */ /* 0x000fc400078efcff */
[----:B------:R-:W-:Y:S02]  /*45e0*/  FSETP.NEU.FTZ.AND P0, PT, R19, R4, PT ;  /* 0x000000041300720b */ /* 0x000fe40003f1d000 */
[----:B------:R-:W-:Y:S02]  /*45f0*/  SHF.L.U32 R20, R21, R20, RZ ;  /* 0x0000001415147219 */ /* 0x000fe400000006ff */
[----:B------:R-:W-:Y:S02]  /*4600*/  SEL R4, R8, RZ, P3 ;  /* 0x000000ff08047207 */ /* 0x000fe40001800000 */
[----:B------:R-:W-:Y:S02]  /*4610*/  ISETP.NE.AND P1, PT, R20, RZ, P1 ;  /* 0x000000ff1400720c */ /* 0x000fe40000f25270 */
[----:B------:R-:W-:Y:S02]  /*4620*/  SHF.R.U32.HI R4, RZ, R4, R21 ;  /* 0x00000004ff047219 */ /* 0x000fe40000011615 */
[----:B------:R-:W-:-:S02]  /*4630*/  PLOP3.LUT P0, PT, P0, P1, PT, 0xf8, 0x8f ;  /* 0x00000000008f781c */ /* 0x000fc40000703f70 */
[----:B------:R-:W-:Y:S02]  /*4640*/  SHF.R.U32.HI R19, RZ, 0x1, R4 ;  /* 0x00000001ff137819 */ /* 0x000fe40000011604 */
[----:B------:R-:W-:-:S04]  /*4650*/  SEL R8, RZ, 0x1, !P0 ;  /* 0x00000001ff087807 */ /* 0x000fc80004000000 */
[----:B------:R-:W-:-:S04]  /*4660*/  LOP3.LUT R21, R8, 0x1, R19, 0xf8, !PT ;  /* 0x0000000108157812 */ /* 0x000fc800078ef813 */
[----:B------:R-:W-:-:S04]  /*4670*/  LOP3.LUT R4, R21, R4, RZ, 0xc0, !PT ;  /* 0x0000000415047212 */ /* 0x000fc800078ec0ff */
[----:B------:R-:W-:-:S04]  /*4680*/  IADD3 R4, PT, PT, R19, R4, RZ ;  /* 0x0000000413047210 */ /* 0x000fc80007ffe0ff */
[----:B------:R-:W-:Y:S01]  /*4690*/  LOP3.LUT R5, R4, R5, RZ, 0xfc, !PT ;  /* 0x0000000504057212 */ /* 0x000fe200078efcff */
[----:B------:R-:W-:Y:S06]  /*46a0*/  BRA `(.L_x_52) ;  /* 0x0000000000107947 */ /* 0x000fec0003800000 */
.L_x_51:
[----:B------:R-:W-:-:S04]  /*46b0*/  LOP3.LUT R5, R5, 0x80000000, RZ, 0xc0, !PT ;  /* 0x8000000005057812 */ /* 0x000fc800078ec0ff */
[----:B------:R-:W-:Y:S01]  /*46c0*/  LOP3.LUT R5, R5, 0x7f800000, RZ, 0xfc, !PT ;  /* 0x7f80000005057812 */ /* 0x000fe200078efcff */
[----:B------:R-:W-:Y:S06]  /*46d0*/  BRA `(.L_x_52) ;  /* 0x0000000000047947 */ /* 0x000fec0003800000 */
.L_x_50:
[----:B------:R-:W-:-:S07]  /*46e0*/  IMAD R5, R22, 0x800000, R5 ;  /* 0x0080000016057824 */ /* 0x000fce00078e0205 */
.L_x_52:
[----:B------:R-:W-:Y:S05]  /*46f0*/  BSYNC.RECONVERGENT B2 ;  /* 0x0000000000027941 */ /* 0x000fea0003800200 */
.L_x_49:
[----:B------:R-:W-:Y:S05]  /*4700*/  BRA `(.L_x_53) ;  /* 0x0000000000207947 */ /* 0x000fea0003800000 */
.L_x_48:
[----:B------:R-:W-:-:S04]  /*4710*/  LOP3.LUT R5, R5, 0x80000000, R4, 0x48, !PT ;  /* 0x8000000005057812 */ /* 0x000fc800078e4804 */
[----:B------:R-:W-:Y:S01]  /*4720*/  LOP3.LUT R5, R5, 0x7f800000, RZ, 0xfc, !PT ;  /* 0x7f80000005057812 */ /* 0x000fe200078efcff */
[----:B------:R-:W-:Y:S06]  /*4730*/  BRA `(.L_x_53) ;  /* 0x0000000000147947 */ /* 0x000fec0003800000 */
.L_x_47:
[----:B------:R-:W-:Y:S01]  /*4740*/  LOP3.LUT R5, R5, 0x80000000, R4, 0x48, !PT ;  /* 0x8000000005057812 */ /* 0x000fe200078e4804 */
[----:B------:R-:W-:Y:S06]  /*4750*/  BRA `(.L_x_53) ;  /* 0x00000000000c7947 */ /* 0x000fec0003800000 */
.L_x_46:
[----:B------:R-:W0:Y:S01]  /*4760*/  MUFU.RSQ R5, -QNAN ;  /* 0xffc0000000057908 */ /* 0x000e220000001400 */
[----:B------:R-:W-:Y:S05]  /*4770*/  BRA `(.L_x_53) ;  /* 0x0000000000047947 */ /* 0x000fea0003800000 */
.L_x_45:
[----:B------:R-:W-:-:S07]  /*4780*/  FADD.FTZ R5, R4, R5 ;  /* 0x0000000504057221 */ /* 0x000fce0000010000 */
.L_x_53:
[----:B------:R-:W-:Y:S05]  /*4790*/  BSYNC.RECONVERGENT B1 ;  /* 0x0000000000017941 */ /* 0x000fea0003800200 */
.L_x_43:
[----:B0-----:R-:W-:Y:S01]  /*47a0*/  MOV R8, R5 ;  /* 0x0000000500087202 */ /* 0x001fe20000000f00 */
[----:B------:R-:W-:Y:S02]  /*47b0*/  HFMA2 R5, -RZ, RZ, 0, 0 ;  /* 0x00000000ff057431 */ /* 0x000fe400000001ff */
[----:B------:R-:W-:-:S04]  /*47c0*/  IMAD.MOV.U32 R4, RZ, RZ, R9 ;  /* 0x000000ffff047224 */ /* 0x000fc800078e0009 */
[----:B------:R-:W-:Y:S05]  /*47d0*/  RET.REL.NODEC R4 `(lucasKanadeOptim) ;  /* 0xffffffb804087950 */ /* 0x000fea0003c3ffff */
.L_x_54:
[----:B------:R-:W-:-:S00]  /*47e0*/  BRA `(.L_x_54) ;  /* 0xfffffffc00fc7947 */ /* 0x000fc0000383ffff */
[----:B------:R-:W-:-:S00]  /*47f0*/  NOP ;  /* 0x0000000000007918 */ /* 0x000fc00000000000 */
        /* <DEDUP_REMOVED lines=8> */
.L_x_167:


//--------------------- .text.ComputeDerivatives2Kernel --------------------------
	.section	.text.ComputeDerivatives2Kernel,"ax",@progbits
	.align	128
        .global         ComputeDerivatives2Kernel
        .type           ComputeDerivatives2Kernel,@function
        .size           ComputeDerivatives2Kernel,(.L_x_169 - ComputeDerivatives2Kernel)
        .other          ComputeDerivatives2Kernel,@"STO_CUDA_ENTRY STV_DEFAULT"
ComputeDerivatives2Kernel:
.text.ComputeDerivatives2Kernel:
[----:B------:R-:W-:Y:S01]  /*0000*/  LDC R1, c[0x0][0x37c] ;  /* 0x0000df00ff017b82 */ /* 0x000fe20000000800 */
[----:B------:R-:W0:Y:S07]  /*0010*/  S2R R7, SR_TID.Y ;  /* 0x0000000000077919 */ /* 0x000e2e0000002200 */
[----:B------:R-:W1:Y:S01]  /*0020*/  LDC R3, c[0x0][0x360] ;  /* 0x0000d800ff037b82 */ /* 0x000e620000000800 */
[----:B------:R-:W2:Y:S01]  /*0030*/  LDCU.64 UR6, c[0x0][0x380] ;  /* 0x00007000ff0677ac */ /* 0x000ea20008000a00 */
[----:B------:R-:W1:Y:S06]  /*0040*/  S2R R6, SR_TID.X ;  /* 0x0000000000067919 */ /* 0x000e6c0000002100 */
[----:B------:R-:W0:Y:S08]  /*0050*/  S2UR UR5, SR_CTAID.Y ;  /* 0x00000000000579c3 */ /* 0x000e300000002600 */
[----:B------:R-:W0:Y:S08]  /*0060*/  LDC R0, c[0x0][0x364] ;  /* 0x0000d900ff007b82 */ /* 0x000e300000000800 */
[----:B------:R-:W1:Y:S01]  /*0070*/  S2UR UR4, SR_CTAID.X ;  /* 0x00000000000479c3 */ /* 0x000e620000002500 */
[----:B0-----:R-:W-:-:S05]  /*0080*/  IMAD R7, R0, UR5, R7 ;  /* 0x0000000500077c24 */ /* 0x001fca000f8e0207 */
[----:B--2---:R-:W-:Y:S01]  /*0090*/  ISETP.GE.AND P0, PT, R7, UR7, PT ;  /* 0x0000000707007c0c */ /* 0x004fe2000bf06270 */
[----:B-1----:R-:W-:-:S05]  /*00a0*/  IMAD R6, R3, UR4, R6 ;  /* 0x0000000403067c24 */ /* 0x002fca000f8e0206 */
[----:B------:R-:W-:-:S13]  /*00b0*/  ISETP.GE.OR P0, PT, R6, UR6, P0 ;  /* 0x0000000606007c0c */ /* 0x000fda0008706670 */
[----:B------:R-:W-:Y:S05]  /*00c0*/  @P0 EXIT ;  /* 0x000000000000094d */ /* 0x000fea0003800000 */
[----:B------:R-:W-:-:S05]  /*00d0*/  I2FP.F32.S32 R0, UR6 ;  /* 0x0000000600007c45 */ /* 0x000fca0008201400 */
[----:B------:R-:W-:-:S05]  /*00e0*/  VIADD R2, R0, 0x1800000 ;  /* 0x0180000000027836 */ /* 0x000fca0000000000 */
[----:B------:R-:W-:-:S04]  /*00f0*/  LOP3.LUT R2, R2, 0x7f800000, RZ, 0xc0, !PT ;  /* 0x7f80000002027812 */ /* 0x000fc800078ec0ff */
[----:B------:R-:W-:-:S13]  /*0100*/  ISETP.GT.U32.AND P0, PT, R2, 0x1ffffff, PT ;  /* 0x01ffffff0200780c */ /* 0x000fda0003f04070 */
[----:B------:R-:W-:Y:S05]  /*0110*/  @P0 BRA `(.L_x_55) ;  /* 0x0000000000100947 */ /* 0x000fea0003800000 */
[----:B------:R-:W-:-:S07]  /*0120*/  MOV R2, 0x140 ;  /* 0x0000014000027802 */ /* 0x000fce0000000f00 */
[----:B------:R-:W-:Y:S05]  /*0130*/  CALL.REL.NOINC `($__internal_3_$__cuda_sm20_rcp_rn_f32_slowpath) ;  /* 0x0000000400a47944 */ /* 0x000fea0003c00000 */
[----:B------:R-:W-:Y:S01]  /*0140*/  IMAD.MOV.U32 R3, RZ, RZ, R8 ;  /* 0x000000ffff037224 */ /* 0x000fe200078e0008 */
[----:B------:R-:W-:Y:S06]  /*0150*/  BRA `(.L_x_56) ;  /* 0x0000000000107947 */ /* 0x000fec0003800000 */
.L_x_55:
[----:B------:R-:W0:Y:S02]  /*0160*/  MUFU.RCP R3, R0 ;  /* 0x0000000000037308 */ /* 0x000e240000001000 */
[----:B0-----:R-:W-:-:S04]  /*0170*/  FFMA R2, R0, R3, -1 ;  /* 0xbf80000000027423 */ /* 0x001fc80000000003 */
[----:B------:R-:W-:-:S04]  /*0180*/  FADD.FTZ R2, -R2, -RZ ;  /* 0x800000ff02027221 */ /* 0x000fc80000010100 */
[----:B------:R-:W-:-:S07]  /*0190*/  FFMA R3, R3, R2, R3 ;  /* 0x0000000203037223 */ /* 0x000fce0000000003 */
.L_x_56:
[----:B------:R-:W0:Y:S02]  /*01a0*/  LDCU UR4, c[0x0][0x384] ;  /* 0x00007080ff0477ac */ /* 0x000e240008000800 */
[----:B0-----:R-:W-:-:S05]  /*01b0*/  I2FP.F32.U32 R0, UR4 ;  /* 0x0000000400007c45 */ /* 0x001fca0008201000 */
[----:B------:R-:W-:-:S05]  /*01c0*/  VIADD R2, R0, 0x1800000 ;  /* 0x0180000000027836 */ /* 0x000fca0000000000 */
[----:B------:R-:W-:-:S04]  /*01d0*/  LOP3.LUT R2, R2, 0x7f800000, RZ, 0xc0, !PT ;  /* 0x7f80000002027812 */ /* 0x000fc800078ec0ff */
[----:B------:R-:W-:-:S13]  /*01e0*/  ISETP.GT.U32.AND P0, PT, R2, 0x1ffffff, PT ;  /* 0x01ffffff0200780c */ /* 0x000fda0003f04070 */
[----:B------:R-:W-:Y:S05]  /*01f0*/  @P0 BRA `(.L_x_57) ;  /* 0x00000000000c0947 */ /* 0x000fea0003800000 */
[----:B------:R-:W-:-:S07]  /*0200*/  MOV R2, 0x220 ;  /* 0x0000022000027802 */ /* 0x000fce0000000f00 */
[----:B------:R-:W-:Y:S05]  /*0210*/  CALL.REL.NOINC `($__internal_3_$__cuda_sm20_rcp_rn_f32_slowpath) ;  /* 0x00000004006c7944 */ /* 0x000fea0003c00000 */
[----:B------:R-:W-:Y:S05]  /*0220*/  BRA `(.L_x_58) ;  /* 0x0000000000107947 */ /* 0x000fea0003800000 */
.L_x_57:
[----:B------:R-:W0:Y:S02]  /*0230*/  MUFU.RCP R5, R0 ;  /* 0x0000000000057308 */ /* 0x000e240000001000 */
[----:B0-----:R-:W-:-:S04]  /*0240*/  FFMA R2, R0, R5, -1 ;  /* 0xbf80000000027423 */ /* 0x001fc80000000005 */
[----:B------:R-:W-:-:S04]  /*0250*/  FADD.FTZ R2, -R2, -RZ ;  /* 0x800000ff02027221 */ /* 0x000fc80000010100 */
[----:B------:R-:W-:-:S07]  /*0260*/  FFMA R8, R5, R2, R5 ;  /* 0x0000000205087223 */ /* 0x000fce0000000005 */
.L_x_58:
[----:B------:R-:W-:Y:S01]  /*0270*/  I2FP.F32.S32 R0, R6 ;  /* 0x0000000600007245 */ /* 0x000fe20000201400 */
[----:B------:R-:W0:Y:S01]  /*0280*/  LDCU UR4, c[0x0][0x3a0] ;  /* 0x00007400ff0477ac */ /* 0x000e220008000800 */
[----:B------:R-:W-:Y:S01]  /*0290*/  I2FP.F32.U32 R2, R7 ;  /* 0x0000000700027245 */ /* 0x000fe20000201000 */
[----:B------:R-:W-:Y:S01]  /*02a0*/  FADD R9, R3, R3 ;  /* 0x0000000303097221 */ /* 0x000fe20000000000 */
[----:B------:R-:W-:Y:S02]  /*02b0*/  HFMA2 R16, -RZ, RZ, -3, 0 ;  /* 0xc2000000ff107431 */ /* 0x000fe400000001ff */
[----:B------:R-:W-:Y:S01]  /*02c0*/  FADD R0, R0, 0.5 ;  /* 0x3f00000000007421 */ /* 0x000fe20000000000 */
[----:B------:R-:W-:Y:S01]  /*02d0*/  UMOV UR5, URZ ;  /* 0x000000ff00057c82 */ /* 0x000fe20008000000 */
[----:B------:R-:W-:Y:S02]  /*02e0*/  FADD R5, R2, 0.5 ;  /* 0x3f00000002057421 */ /* 0x000fe40000000000 */
[----:B------:R-:W-:-:S02]  /*02f0*/  FMUL R2, R0, R3 ;  /* 0x0000000300027220 */ /* 0x000fc40000400000 */
[----:B------:R-:W-:Y:S02]  /*0300*/  FMUL R5, R5, R8 ;  /* 0x0000000805057220 */ /* 0x000fe40000400000 */
[C---:B------:R-:W-:Y:S01]  /*0310*/  FADD R4, R2.reuse, R9 ;  /* 0x0000000902047221 */ /* 0x040fe20000000000 */
[C---:B------:R-:W-:Y:S01]  /*0320*/  FADD R10, R2.reuse, R3 ;  /* 0x00000003020a7221 */ /* 0x040fe20000000000 */
[----:B------:R-:W-:Y:S02]  /*0330*/  IMAD.MOV.U32 R11, RZ, RZ, R5 ;  /* 0x000000ffff0b7224 */ /* 0x000fe400078e0005 */
[C---:B------:R-:W-:Y:S01]  /*0340*/  FADD R12, R2.reuse, -R3 ;  /* 0x80000003020c7221 */ /* 0x040fe20000000000 */
[----:B------:R-:W-:Y:S02]  /*0350*/  IMAD.MOV.U32 R13, RZ, RZ, R5 ;  /* 0x000000ffff0d7224 */ /* 0x000fe400078e0005 */
[----:B------:R-:W-:Y:S01]  /*0360*/  FADD R14, R2, -R9 ;  /* 0x80000009020e7221 */ /* 0x000fe20000000000 */
[----:B0-----:R-:W-:Y:S01]  /*0370*/  TEX.LL RZ, R3, R10, R16, UR4, 2D, 0x1 ;  /* 0x28ff04100a037f60 */ /* 0x001fe200089e01ff */
[----:B------:R-:W5:Y:S01]  /*0380*/  TEX.LL RZ, R4, R4, R16, UR4, 2D, 0x1 ;  /* 0x28ff041004047f60 */ /* 0x000f6200089e01ff */
[----:B------:R-:W-:Y:S01]  /*0390*/  IMAD.MOV.U32 R15, RZ, RZ, R5 ;  /* 0x000000ffff0f7224 */ /* 0x000fe200078e0005 */
[----:B------:R-:W5:Y:S03]  /*03a0*/  TEX.LL RZ, R12, R12, R16, UR4, 2D, 0x1 ;  /* 0x28ff04100c0c7f60 */ /* 0x000f6600089e01ff */
[----:B------:R-:W5:Y:S01]  /*03b0*/  TEX.LL RZ, R14, R14, R16, UR4, 2D, 0x1 ;  /* 0x28ff04100e0e7f60 */ /* 0x000f6200089e01ff */
[----:B------:R-:W-:-:S02]  /*03c0*/  HFMA2 R17, -RZ, RZ, 1.416015625, -0.052093505859375 ;  /* 0x3daaaaabff117431 */ /* 0x000fc400000001ff */
[----:B------:R-:W-:Y:S01]  /*03d0*/  IMAD.MOV.U32 R9, RZ, RZ, 0x41400000 ;  /* 0x41400000ff097424 */ /* 0x000fe200078e00ff */
[----:B------:R-:W0:Y:S01]  /*03e0*/  LDCU.64 UR6, c[0x0][0x358] ;  /* 0x00006b00ff0677ac */ /* 0x000e220008000a00 */
[----:B------:R-:W-:Y:S02]  /*03f0*/  BSSY.RECONVERGENT B0, `(.L_x_59) ;  /* 0x000000e000007945 */ /* 0x000fe40003800200 */
[----:B------:R-:W-:-:S04]  /*0400*/  FFMA R0, R17, -R9, 1 ;  /* 0x3f80000011007423 */ /* 0x000fc80000000809 */
[----:B------:R-:W-:Y:S01]  /*0410*/  FFMA R0, R0, R17, 0.083333335816860198975 ;  /* 0x3daaaaab00007423 */ /* 0x000fe20000000011 */
[----:B-----5:R-:W-:-:S04]  /*0420*/  FFMA R3, R3, -8, R4 ;  /* 0xc100000003037823 */ /* 0x020fc80000000004 */
[----:B------:R-:W-:-:S04]  /*0430*/  FFMA R3, R12, 8, R3 ;  /* 0x410000000c037823 */ /* 0x000fc80000000003 */
[----:B------:R-:W-:-:S04]  /*0440*/  FADD R3, R3, -R14 ;  /* 0x8000000e03037221 */ /* 0x000fc80000000000 */
[----:B------:R-:W1:Y:S01]  /*0450*/  FCHK P0, R3, 12 ;  /* 0x4140000003007902 */ /* 0x000e620000000000 */
[----:B------:R-:W-:-:S04]  /*0460*/  FFMA R4, R3, R0, RZ ;  /* 0x0000000003047223 */ /* 0x000fc800000000ff */
[----:B------:R-:W-:-:S04]  /*0470*/  FFMA R11, R4, -12, R3 ;  /* 0xc1400000040b7823 */ /* 0x000fc80000000003 */
[----:B------:R-:W-:Y:S01]  /*0480*/  FFMA R13, R0, R11, R4 ;  /* 0x0000000b000d7223 */ /* 0x000fe20000000004 */
[----:B01----:R-:W-:Y:S06]  /*0490*/  @!P0 BRA `(.L_x_60) ;  /* 0x00000000000c8947 */ /* 0x003fec0003800000 */
[----:B------:R-:W-:-:S07]  /*04a0*/  MOV R10, 0x4c0 ;  /* 0x000004c0000a7802 */ /* 0x000fce0000000f00 */
[----:B------:R-:W-:Y:S05]  /*04b0*/  CALL.REL.NOINC `($__internal_4_$__cuda_sm3x_div_rn_noftz_f32_slowpath) ;  /* 0x0000000400987944 */ /* 0x000fea0003c00000 */
[----:B------:R-:W-:-:S07]  /*04c0*/  IMAD.MOV.U32 R13, RZ, RZ, R0 ;  /* 0x000000ffff0d7224 */ /* 0x000fce00078e0000 */
.L_x_60:
[----:B------:R-:W-:Y:S05]  /*04d0*/  BSYNC.RECONVERGENT B0 ;  /* 0x0000000000007941 */ /* 0x000fea0003800200 */
.L_x_59:
[----:B------:R-:W0:Y:S01]  /*04e0*/  LDCU UR4, c[0x0][0x3a0] ;  /* 0x00007400ff0477ac */ /* 0x000e220008000800 */
[--C-:B------:R-:W-:Y:S01]  /*04f0*/  FADD R0, R8, R8.reuse ;  /* 0x0000000808007221 */ /* 0x100fe20000000000 */
[C-C-:B------:R-:W-:Y:S01]  /*0500*/  FADD R17, R5.reuse, R8.reuse ;  /* 0x0000000805117221 */ /* 0x140fe20000000000 */
[C---:B------:R-:W-:Y:S01]  /*0510*/  FADD R19, R5.reuse, -R8 ;  /* 0x8000000805137221 */ /* 0x040fe20000000000 */
[----:B------:R-:W-:Y:S02]  /*0520*/  IMAD.MOV.U32 R8, RZ, RZ, -0x3e000000 ;  /* 0xc2000000ff087424 */ /* 0x000fe400078e00ff */
[C-C-:B------:R-:W-:Y:S01]  /*0530*/  FADD R3, R5.reuse, R0.reuse ;  /* 0x0000000005037221 */ /* 0x140fe20000000000 */
[----:B------:R-:W-:Y:S01]  /*0540*/  MOV R16, R2 ;  /* 0x0000000200107202 */ /* 0x000fe20000000f00 */
[----:B------:R-:W-:Y:S01]  /*0550*/  UMOV UR5, URZ ;  /* 0x000000ff00057c82 */ /* 0x000fe20008000000 */
[----:B------:R-:W-:Y:S01]  /*0560*/  FADD R15, R5, -R0 ;  /* 0x80000000050f7221 */ /* 0x000fe20000000000 */
[----:B------:R-:W-:-:S02]  /*0570*/  IMAD.MOV.U32 R18, RZ, RZ, R2 ;  /* 0x000000ffff127224 */ /* 0x000fc400078e0002 */
[----:B------:R-:W-:Y:S01]  /*0580*/  IMAD.MOV.U32 R14, RZ, RZ, R2 ;  /* 0x000000ffff0e7224 */ /* 0x000fe200078e0002 */
[----:B0-----:R-:W-:Y:S01]  /*0590*/  TEX.LL RZ, R0, R16, R8, UR4, 2D, 0x1 ;  /* 0x28ff040810007f60 */ /* 0x001fe200089e01ff */
[----:B------:R-:W5:Y:S01]  /*05a0*/  TEX.LL RZ, R3, R2, R8, UR4, 2D, 0x1 ;  /* 0x28ff040802037f60 */ /* 0x000f6200089e01ff */
[----:B------:R-:W5:Y:S01]  /*05b0*/  TEX.LL RZ, R5, R18, R8, UR4, 2D, 0x1 ;  /* 0x28ff040812057f60 */ /* 0x000f6200089e01ff */
[----:B------:R0:W5:Y:S01]  /*05c0*/  TEX.LL RZ, R15, R14, R8, UR4, 2D, 0x1 ;  /* 0x28ff04080e0f7f60 */ /* 0x00016200089e01ff */
[----:B------:R-:W1:Y:S01]  /*05d0*/  LDCU.64 UR8, c[0x0][0x390] ;  /* 0x00007200ff0877ac */ /* 0x000e620008000a00 */
[----:B------:R-:W-:Y:S01]  /*05e0*/  BSSY.RECONVERGENT B0, `(.L_x_61) ;  /* 0x0000018000007945 */ /* 0x000fe20003800200 */
[----:B0-----:R-:W0:Y:S01]  /*05f0*/  LDCU UR4, c[0x0][0x388] ;  /* 0x00007100ff0477ac */ /* 0x001e220008000800 */
[----:B------:R-:W-:Y:S02]  /*0600*/  IMAD.MOV.U32 R2, RZ, RZ, 0x3daaaaab ;  /* 0x3daaaaabff027424 */ /* 0x000fe400078e00ff */
[----:B0-----:R-:W-:-:S05]  /*0610*/  IMAD R7, R7, UR4, RZ ;  /* 0x0000000407077c24 */ /* 0x001fca000f8e02ff */
[----:B------:R-:W-:Y:S02]  /*0620*/  SHF.R.S32.HI R4, RZ, 0x1f, R7 ;  /* 0x0000001fff047819 */ /* 0x000fe40000011407 */
[----:B-1----:R-:W-:-:S04]  /*0630*/  IADD3 R10, P0, PT, R7, UR8, RZ ;  /* 0x00000008070a7c10 */ /* 0x002fc8000ff1e0ff */
[----:B------:R-:W-:-:S03]  /*0640*/  IADD3.X R11, PT, PT, R4, UR9, RZ, P0, !PT ;  /* 0x00000009040b7c10 */ /* 0x000fc600087fe4ff */
[----:B------:R-:W-:-:S05]  /*0650*/  IMAD.WIDE R10, R6, 0x4, R10 ;  /* 0x00000004060a7825 */ /* 0x000fca00078e020a */
[----:B------:R0:W-:Y:S01]  /*0660*/  STG.E desc[UR6][R10.64], R13 ;  /* 0x0000000d0a007986 */ /* 0x0001e2000c101906 */
[----:B------:R-:W-:-:S04]  /*0670*/  DEPBAR.LE SB5, 0x1 ;  /* 0x0000d0400000791a */ /* 0x000fc80000000000 */
[----:B------:R-:W-:Y:S01]  /*0680*/  FFMA R0, R0, -8, R3 ;  /* 0xc100000000007823 */ /* 0x000fe20000000003 */
[----:B------:R-:W-:-:S03]  /*0690*/  FFMA R3, R2, -R9, 1 ;  /* 0x3f80000002037423 */ /* 0x000fc60000000809 */
[----:B------:R-:W-:-:S04]  /*06a0*/  FFMA R0, R5, 8, R0 ;  /* 0x4100000005007823 */ /* 0x000fc80000000000 */
[----:B-----5:R-:W-:Y:S01]  /*06b0*/  FADD R8, R0, -R15 ;  /* 0x8000000f00087221 */ /* 0x020fe20000000000 */
[----:B------:R-:W-:-:S03]  /*06c0*/  FFMA R0, R3, R2, 0.083333335816860198975 ;  /* 0x3daaaaab03007423 */ /* 0x000fc60000000002 */
[----:B------:R-:W1:Y:S01]  /*06d0*/  FCHK P0, R8, 12 ;  /* 0x4140000008007902 */ /* 0x000e620000000000 */
[----:B------:R-:W-:-:S04]  /*06e0*/  FFMA R3, R0, R8, RZ ;  /* 0x0000000800037223 */ /* 0x000fc800000000ff */
[----:B------:R-:W-:-:S04]  /*06f0*/  FFMA R2, R3, -12, R8 ;  /* 0xc140000003027823 */ /* 0x000fc80000000008 */
[----:B------:R-:W-:Y:S01]  /*0700*/  FFMA R5, R0, R2, R3 ;  /* 0x0000000200057223 */ /* 0x000fe20000000003 */
[----:B01----:R-:W-:Y:S06]  /*0710*/  @!P0 BRA `(.L_x_62) ;  /* 0x0000000000108947 */ /* 0x003fec0003800000 */
[----:B------:R-:W-:Y:S02]  /*0720*/  MOV R3, R8 ;  /* 0x0000000800037202 */ /* 0x000fe40000000f00 */
[----:B------:R-:W-:-:S07]  /*0730*/  MOV R10, 0x750 ;  /* 0x00000750000a7802 */ /* 0x000fce0000000f00 */
[----:B------:R-:W-:Y:S05]  /*0740*/  CALL.REL.NOINC `($__internal_4_$__cuda_sm3x_div_rn_noftz_f32_slowpath) ;  /* 0x0000000000f47944 */ /* 0x000fea0003c00000 */
[----:B------:R-:W-:-:S07]  /*0750*/  IMAD.MOV.U32 R5, RZ, RZ, R0 ;  /* 0x000000ffff057224 */ /* 0x000fce00078e0000 */
.L_x_62:
[----:B------:R-:W-:Y:S05]  /*0760*/  BSYNC.RECONVERGENT B0 ;  /* 0x0000000000007941 */ /* 0x000fea0003800200 */
.L_x_61:
[----:B------:R-:W0:Y:S02]  /*0770*/  LDCU.64 UR4, c[0x0][0x398] ;  /* 0x00007300ff0477ac */ /* 0x000e240008000a00 */
[----:B0-----:R-:W-:-:S04]  /*0780*/  IADD3 R2, P0, PT, R7, UR4, RZ ;  /* 0x0000000407027c10 */ /* 0x001fc8000ff1e0ff */
[----:B------:R-:W-:-:S03]  /*0790*/  IADD3.X R3, PT, PT, R4, UR5, RZ, P0, !PT ;  /* 0x0000000504037c10 */ /* 0x000fc600087fe4ff */
[----:B------:R-:W-:-:S05]  /*07a0*/  IMAD.WIDE R6, R6, 0x4, R2 ;  /* 0x0000000406067825 */ /* 0x000fca00078e0202 */
[----:B------:R-:W-:Y:S01]  /*07b0*/  STG.E desc[UR6][R6.64], R5 ;  /* 0x0000000506007986 */ /* 0x000fe2000c101906 */
[----:B------:R-:W-:Y:S05]  /*07c0*/  EXIT ;  /* 0x000000000000794d */ /* 0x000fea0003800000 */
        .weak           $__internal_3_$__cuda_sm20_rcp_rn_f32_slowpath
        .type           $__internal_3_$__cuda_sm20_rcp_rn_f32_slowpath,@function
        .size           $__internal_3_$__cuda_sm20_rcp_rn_f32_slowpath,($__internal_4_$__cuda_sm3x_div_rn_noftz_f32_slowpath - $__internal_3_$__cuda_sm20_rcp_rn_f32_slowpath)
$__internal_3_$__cuda_sm20_rcp_rn_f32_slowpath:
[----:B------:R-:W-:-:S05]  /*07d0*/  IMAD.SHL.U32 R4, R0, 0x2, RZ ;  /* 0x0000000200047824 */ /* 0x000fca00078e00ff */
[----:B------:R-:W-:-:S04]  /*07e0*/  SHF.R.U32.HI R11, RZ, 0x18, R4 ;  /* 0x00000018ff0b7819 */ /* 0x000fc80000011604 */
[----:B------:R-:W-:-:S13]  /*07f0*/  ISETP.NE.U32.AND P0, PT, R11, RZ, PT ;  /* 0x000000ff0b00720c */ /* 0x000fda0003f05070 */
[----:B------:R-:W-:Y:S05]  /*0800*/  @P0 BRA `(.L_x_63) ;  /* 0x00000000002c0947 */ /* 0x000fea0003800000 */
[----:B------:R-:W-:-:S05]  /*0810*/  IMAD.SHL.U32 R4, R0, 0x2, RZ ;  /* 0x0000000200047824 */ /* 0x000fca00078e00ff */
[----:B------:R-:W-:-:S13]  /*0820*/  ISETP.NE.AND P0, PT, R4, RZ, PT ;  /* 0x000000ff0400720c */ /* 0x000fda0003f05270 */
[----:B------:R2:W3:Y:S01]  /*0830*/  @!P0 MUFU.RCP R4, R0 ;  /* 0x0000000000048308 */ /* 0x0004e20000001000 */
[----:B------:R-:W-:Y:S05]  /*0840*/  @!P0 BRA `(.L_x_64) ;  /* 0x0000000000a48947 */ /* 0x000fea0003800000 */
[----:B------:R-:W-:-:S04]  /*0850*/  FFMA R5, R0, 1.84467440737095516160e+19, RZ ;  /* 0x5f80000000057823 */ /* 0x000fc800000000ff */
[----:B--2---:R-:W3:Y:S02]  /*0860*/  MUFU.RCP R0, R5 ;  /* 0x0000000500007308 */ /* 0x004ee40000001000 */
[----:B---3--:R-:W-:-:S04]  /*0870*/  FFMA R4, R5, R0, -1 ;  /* 0xbf80000005047423 */ /* 0x008fc80000000000 */
[----:B------:R-:W-:-:S04]  /*0880*/  FADD.FTZ R9, -R4, -RZ ;  /* 0x800000ff04097221 */ /* 0x000fc80000010100 */
[----:B------:R-:W-:-:S04]  /*0890*/  FFMA R0, R0, R9, R0 ;  /* 0x0000000900007223 */ /* 0x000fc80000000000 */
[----:B------:R-:W-:Y:S01]  /*08a0*/  FFMA R4, R0, 1.84467440737095516160e+19, RZ ;  /* 0x5f80000000047823 */ /* 0x000fe200000000ff */
[----:B------:R-:W-:Y:S06]  /*08b0*/  BRA `(.L_x_64) ;  /* 0x0000000000887947 */ /* 0x000fec0003800000 */
.L_x_63:
        /* <DEDUP_REMOVED lines=16> */
[----:B------:R-:W-:-:S03]  /*09c0*/  LOP3.LUT R10, R10, R5, RZ, 0xc0, !PT ;  /* 0x000000050a0a7212 */ /* 0x000fc600078ec0ff */
[----:B------:R-:W-:Y:S01]  /*09d0*/  IMAD.MOV R8, RZ, RZ, -R8 ;  /* 0x000000ffff087224 */ /* 0x000fe200078e0a08 */
[----:B------:R-:W-:-:S04]  /*09e0*/  SHF.R.U32.HI R10, RZ, R13, R10 ;  /* 0x0000000dff0a7219 */ /* 0x000fc8000001160a */
        /* <DEDUP_REMOVED lines=10> */
[----:B------:R-:W-:-:S04]  /*0a90*/  @!P0 VIADD R5, R5, 0x1 ;  /* 0x0000000105058836 */ /* 0x000fc80000000000 */
[----:B------:R-:W-:-:S05]  /*0aa0*/  @!P1 IMAD.SHL.U32 R5, R5, 0x2, RZ ;  /* 0x0000000205059824 */ /* 0x000fca00078e00ff */
[----:B------:R-:W-:Y:S01]  /*0ab0*/  LOP3.LUT R4, R5, 0x80000000, R0, 0xf8, !PT ;  /* 0x8000000005047812 */ /* 0x000fe200078ef800 */
[----:B------:R-:W-:Y:S06]  /*0ac0*/  BRA `(.L_x_64) ;  /* 0x0000000000047947 */ /* 0x000fec0003800000 */
.L_x_65:
[----:B------:R0:W1:Y:S02]  /*0ad0*/  MUFU.RCP R4, R0 ;  /* 0x0000000000047308 */ /* 0x0000640000001000 */
.L_x_64:
[----:B-1-3--:R-:W-:Y:S01]  /*0ae0*/  IMAD.MOV.U32 R8, RZ, RZ, R4 ;  /* 0x000000ffff087224 */ /* 0x00afe200078e0004 */
[----:B------:R-:W-:Y:S01]  /*0af0*/  MOV R4, R2 ;  /* 0x0000000200047202 */ /* 0x000fe20000000f00 */
[----:B------:R-:W-:-:S04]  /*0b00*/  IMAD.MOV.U32 R5, RZ, RZ, 0x0 ;  /* 0x00000000ff057424 */ /* 0x000fc800078e00ff */
[----:B0-2---:R-:W-:Y:S05]  /*0b10*/  RET.REL.NODEC R4 `(ComputeDerivatives2Kernel) ;  /* 0xfffffff404387950 */ /* 0x005fea0003c3ffff */
        .weak           $__internal_4_$__cuda_sm3x_div_rn_noftz_f32_slowpath
        .type           $__internal_4_$__cuda_sm3x_div_rn_noftz_f32_slowpath,@function
        .size           $__internal_4_$__cuda_sm3x_div_rn_noftz_f32_slowpath,(.L_x_169 - $__internal_4_$__cuda_sm3x_div_rn_noftz_f32_slowpath)
$__internal_4_$__cuda_sm3x_div_rn_noftz_f32_slowpath:
[----:B------:R-:W-:Y:S01]  /*0b20*/  SHF.R.U32.HI R12, RZ, 0x17, R9 ;  /* 0x00000017ff0c7819 */ /* 0x000fe20000011609 */
[----:B------:R-:W-:Y:S01]  /*0b30*/  BSSY.RECONVERGENT B1, `(.L_x_66) ;  /* 0x0000064000017945 */ /* 0x000fe20003800200 */
[----:B------:R-:W-:Y:S01]  /*0b40*/  SHF.R.U32.HI R0, RZ, 0x17, R3 ;  /* 0x00000017ff007819 */ /* 0x000fe20000011603 */
[----:B------:R-:W-:Y:S01]  /*0b50*/  IMAD.MOV.U32 R14, RZ, RZ, 0x41400000 ;  /* 0x41400000ff0e7424 */ /* 0x000fe200078e00ff */
        /* <DEDUP_REMOVED lines=8> */
[----:B------:R-:W-:Y:S01]  /*0be0*/  HFMA2 R0, -RZ, RZ, 2.625, 0 ;  /* 0x41400000ff007431 */ /* 0x000fe200000001ff */
[----:B------:R-:W-:-:S04]  /*0bf0*/  FSETP.GTU.FTZ.AND P0, PT, |R3|, +INF , PT ;  /* 0x7f8000000300780b */ /* 0x000fc80003f1c200 */
        /* <DEDUP_REMOVED lines=15> */
[----:B------:R-:W-:Y:S02]  /*0cf0*/  ISETP.GE.AND P0, PT, R15, RZ, PT ;  /* 0x000000ff0f00720c */ /* 0x000fe40003f06270 */
[----:B------:R-:W-:-:S11]  /*0d00*/  ISETP.GE.AND P1, PT, R13, RZ, PT ;  /* 0x000000ff0d00720c */ /* 0x000fd60003f26270 */
[----:B------:R-:W-:Y:S02]  /*0d10*/  @P0 IMAD.MOV.U32 R11, RZ, RZ, RZ ;  /* 0x000000ffff0b0224 */ /* 0x000fe400078e00ff */
[----:B------:R-:W-:Y:S01]  /*0d20*/  @!P0 FFMA R3, R3, 1.84467440737095516160e+19, RZ ;  /* 0x5f80000003038823 */ /* 0x000fe200000000ff */
[----:B------:R-:W-:Y:S02]  /*0d30*/  @!P0 IMAD.MOV.U32 R11, RZ, RZ, -0x40 ;  /* 0xffffffc0ff0b8424 */ /* 0x000fe400078e00ff */
[----:B------:R-:W-:-:S03]  /*0d40*/  @!P1 FFMA R14, R0, 1.84467440737095516160e+19, RZ ;  /* 0x5f800000000e9823 */ /* 0x000fc600000000ff */
[----:B------:R-:W-:-:S07]  /*0d50*/  @!P1 IADD3 R11, PT, PT, R11, 0x40, RZ ;  /* 0x000000400b0b9810 */ /* 0x000fce0007ffe0ff */
.L_x_67:
[----:B------:R-:W-:Y:S01]  /*0d60*/  LEA R13, R12, 0xc0800000, 0x17 ;  /* 0xc08000000c0d7811 */ /* 0x000fe200078eb8ff */
[----:B------:R-:W-:Y:S04]  /*0d70*/  BSSY.RECONVERGENT B2, `(.L_x_72) ;  /* 0x0000036000027945 */ /* 0x000fe80003800200 */
[----:B------:R-:W-:Y:S02]  /*0d80*/  IMAD.IADD R14, R14, 0x1, -R13 ;  /* 0x000000010e0e7824 */ /* 0x000fe400078e0a0d */
[----:B------:R-:W-:Y:S02]  /*0d90*/  VIADD R13, R16, 0xffffff81 ;  /* 0xffffff81100d7836 */ /* 0x000fe40000000000 */
[----:B------:R-:W0:Y:S01]  /*0da0*/  MUFU.RCP R15, R14 ;  /* 0x0000000e000f7308 */ /* 0x000e220000001000 */
[----:B------:R-:W-:Y:S01]  /*0db0*/  FADD.FTZ R17, -R14, -RZ ;  /* 0x800000ff0e117221 */ /* 0x000fe20000010100 */
[C---:B------:R-:W-:Y:S01]  /*0dc0*/  IMAD R0, R13.reuse, -0x800000, R3 ;  /* 0xff8000000d007824 */ /* 0x040fe200078e0203 */
[----:B------:R-:W-:-:S04]  /*0dd0*/  IADD3 R12, PT, PT, R13, 0x7f, -R12 ;  /* 0x0000007f0d0c7810 */ /* 0x000fc80007ffe80c */
[----:B------:R-:W-:Y:S01]  /*0de0*/  IADD3 R12, PT, PT, R12, R11, RZ ;  /* 0x0000000b0c0c7210 */ /* 0x000fe20007ffe0ff */
[----:B0-----:R-:W-:-:S04]  /*0df0*/  FFMA R16, R15, R17, 1 ;  /* 0x3f8000000f107423 */ /* 0x001fc80000000011 */
[----:B------:R-:W-:-:S04]  /*0e00*/  FFMA R18, R15, R16, R15 ;  /* 0x000000100f127223 */ /* 0x000fc8000000000f */
[----:B------:R-:W-:-:S04]  /*0e10*/  FFMA R3, R0, R18, RZ ;  /* 0x0000001200037223 */ /* 0x000fc800000000ff */
[----:B------:R-:W-:-:S04]  /*0e20*/  FFMA R16, R17, R3, R0 ;  /* 0x0000000311107223 */ /* 0x000fc80000000000 */
[----:B------:R-:W-:-:S04]  /*0e30*/  FFMA R15, R18, R16, R3 ;  /* 0x00000010120f7223 */ /* 0x000fc80000000003 */
[----:B------:R-:W-:-:S04]  /*0e40*/  FFMA R16, R17, R15, R0 ;  /* 0x0000000f11107223 */ /* 0x000fc80000000000 */
[----:B------:R-:W-:-:S05]  /*0e50*/  FFMA R0, R18, R16, R15 ;  /* 0x0000001012007223 */ /* 0x000fca000000000f */
[----:B------:R-:W-:-:S04]  /*0e60*/  SHF.R.U32.HI R3, RZ, 0x17, R0 ;  /* 0x00000017ff037819 */ /* 0x000fc80000011600 */
[----:B------:R-:W-:-:S05]  /*0e70*/  LOP3.LUT R3, R3, 0xff, RZ, 0xc0, !PT ;  /* 0x000000ff03037812 */ /* 0x000fca00078ec0ff */
[----:B------:R-:W-:-:S04]  /*0e80*/  IMAD.IADD R13, R3, 0x1, R12 ;  /* 0x00000001030d7824 */ /* 0x000fc800078e020c */
        /* <DEDUP_REMOVED lines=10> */
[CCC-:B------:R-:W-:Y:S01]  /*0f30*/  FFMA.RZ R3, R18.reuse, R16.reuse, R15.reuse ;  /* 0x0000001012037223 */ /* 0x1c0fe2000000c00f */
[C---:B------:R-:W-:Y:S01]  /*0f40*/  IADD3 R14, PT, PT, R13.reuse, 0x20, RZ ;  /* 0x000000200d0e7810 */ /* 0x040fe20007ffe0ff */
[CCC-:B------:R-:W-:Y:S01]  /*0f50*/  FFMA.RM R12, R18.reuse, R16.reuse, R15.reuse ;  /* 0x00000010120c7223 */ /* 0x1c0fe2000000400f */
[----:B------:R-:W-:Y:S02]  /*0f60*/  ISETP.NE.AND P2, PT, R13, RZ, PT ;  /* 0x000000ff0d00720c */ /* 0x000fe40003f45270 */
[----:B------:R-:W-:Y:S01]  /*0f70*/  LOP3.LUT R11, R3, 0x7fffff, RZ, 0xc0, !PT ;  /* 0x007fffff030b7812 */ /* 0x000fe200078ec0ff */
[----:B------:R-:W-:Y:S01]  /*0f80*/  FFMA.RP R3, R18, R16, R15 ;  /* 0x0000001012037223 */ /* 0x000fe2000000800f */
[----:B------:R-:W-:Y:S01]  /*0f90*/  ISETP.NE.AND P1, PT, R13, RZ, PT ;  /* 0x000000ff0d00720c */ /* 0x000fe20003f25270 */
[----:B------:R-:W-:Y:S01]  /*0fa0*/  IMAD.MOV R13, RZ, RZ, -R13 ;  /* 0x000000ffff0d7224 */ /* 0x000fe200078e0a0d */
[----:B------:R-:W-:Y:S02]  /*0fb0*/  LOP3.LUT R11, R11, 0x800000, RZ, 0xfc, !PT ;  /* 0x008000000b0b7812 */ /* 0x000fe400078efcff */
[----:B------:R-:W-:-:S02]  /*0fc0*/  FSETP.NEU.FTZ.AND P0, PT, R3, R12, PT ;  /* 0x0000000c0300720b */ /* 0x000fc40003f1d000 */
[----:B------:R-:W-:Y:S02]  /*0fd0*/  SHF.L.U32 R14, R11, R14, RZ ;  /* 0x0000000e0b0e7219 */ /* 0x000fe400000006ff */
[----:B------:R-:W-:Y:S02]  /*0fe0*/  SEL R12, R13, RZ, P2 ;  /* 0x000000ff0d0c7207 */ /* 0x000fe40001000000 */
[----:B------:R-:W-:Y:S02]  /*0ff0*/  ISETP.NE.AND P1, PT, R14, RZ, P1 ;  /* 0x000000ff0e00720c */ /* 0x000fe40000f25270 */
[----:B------:R-:W-:Y:S02]  /*1000*/  SHF.R.U32.HI R12, RZ, R12, R11 ;  /* 0x0000000cff0c7219 */ /* 0x000fe4000001160b */
[----:B------:R-:W-:Y:S02]  /*1010*/  PLOP3.LUT P0, PT, P0, P1, PT, 0xf8, 0x8f ;  /* 0x00000000008f781c */ /* 0x000fe40000703f70 */
[----:B------:R-:W-:-:S02]  /*1020*/  SHF.R.U32.HI R14, RZ, 0x1, R12 ;  /* 0x00000001ff0e7819 */ /* 0x000fc4000001160c */
[----:B------:R-:W-:-:S04]  /*1030*/  SEL R3, RZ, 0x1, !P0 ;  /* 0x00000001ff037807 */ /* 0x000fc80004000000 */
[----:B------:R-:W-:-:S04]  /*1040*/  LOP3.LUT R3, R3, 0x1, R14, 0xf8, !PT ;  /* 0x0000000103037812 */ /* 0x000fc800078ef80e */
[----:B------:R-:W-:-:S05]  /*1050*/  LOP3.LUT R3, R3, R12, RZ, 0xc0, !PT ;  /* 0x0000000c03037212 */ /* 0x000fca00078ec0ff */
[----:B------:R-:W-:-:S05]  /*1060*/  IMAD.IADD R3, R14, 0x1, R3 ;  /* 0x000000010e037824 */ /* 0x000fca00078e0203 */
[----:B------:R-:W-:Y:S01]  /*1070*/  LOP3.LUT R0, R3, R0, RZ, 0xfc, !PT ;  /* 0x0000000003007212 */ /* 0x000fe200078efcff */
[----:B------:R-:W-:Y:S06]  /*1080*/  BRA `(.L_x_75) ;  /* 0x0000000000107947 */ /* 0x000fec0003800000 */
.L_x_74:
[----:B------:R-:W-:-:S04]  /*1090*/  LOP3.LUT R0, R0, 0x80000000, RZ, 0xc0, !PT ;  /* 0x8000000000007812 */ /* 0x000fc800078ec0ff */
[----:B------:R-:W-:Y:S01]  /*10a0*/  LOP3.LUT R0, R0, 0x7f800000, RZ, 0xfc, !PT ;  /* 0x7f80000000007812 */ /* 0x000fe200078efcff */
[----:B------:R-:W-:Y:S06]  /*10b0*/  BRA `(.L_x_75) ;  /* 0x0000000000047947 */ /* 0x000fec0003800000 */
.L_x_73:
[----:B------:R-:W-:-:S07]  /*10c0*/  LEA R0, R12, R0, 0x17 ;  /* 0x000000000c007211 */ /* 0x000fce00078eb8ff */
.L_x_75:
[----:B------:R-:W-:Y:S05]  /*10d0*/  BSYNC.RECONVERGENT B2 ;  /* 0x0000000000027941 */ /* 0x000fea0003800200 */
.L_x_72:
[----:B------:R-:W-:Y:S05]  /*10e0*/  BRA `(.L_x_76) ;  /* 0x0000000000207947 */ /* 0x000fea0003800000 */
.L_x_71:
[----:B------:R-:W-:-:S04]  /*10f0*/  LOP3.LUT R0, R14, 0x80000000, R3, 0x48, !PT ;  /* 0x800000000e007812 */ /* 0x000fc800078e4803 */
[----:B------:R-:W-:Y:S01]  /*1100*/  LOP3.LUT R0, R0, 0x7f800000, RZ, 0xfc, !PT ;  /* 0x7f80000000007812 */ /* 0x000fe200078efcff */
[----:B------:R-:W-:Y:S06]  /*1110*/  BRA `(.L_x_76) ;  /* 0x0000000000147947 */ /* 0x000fec0003800000 */
.L_x_70:
[----:B------:R-:W-:Y:S01]  /*1120*/  LOP3.LUT R0, R14, 0x80000000, R3, 0x48, !PT ;  /* 0x800000000e007812 */ /* 0x000fe200078e4803 */
[----:B------:R-:W-:Y:S06]  /*1130*/  BRA `(.L_x_76) ;  /* 0x00000000000c7947 */ /* 0x000fec0003800000 */
.L_x_69:
[----:B------:R-:W0:Y:S01]  /*1140*/  MUFU.RSQ R0, -QNAN ;  /* 0xffc0000000007908 */ /* 0x000e220000001400 */
[----:B------:R-:W-:Y:S05]  /*1150*/  BRA `(.L_x_76) ;  /* 0x0000000000047947 */ /* 0x000fea0003800000 */
.L_x_68:
[----:B------:R-:W-:-:S07]  /*1160*/  FADD.FTZ R0, R3, R0 ;  /* 0x0000000003007221 */ /* 0x000fce0000010000 */
.L_x_76:
[----:B------:R-:W-:Y:S05]  /*1170*/  BSYNC.RECONVERGENT B1 ;  /* 0x0000000000017941 */ /* 0x000fea0003800200 */
.L_x_66:
[----:B------:R-:W-:-:S04]  /*1180*/  IMAD.MOV.U32 R11, RZ, RZ, 0x0 ;  /* 0x00000000ff0b7424 */ /* 0x000fc800078e00ff */
[----:B0-----:R-:W-:Y:S05]  /*1190*/  RET.REL.NODEC R10 `(ComputeDerivatives2Kernel) ;  /* 0xffffffec0a987950 */ /* 0x001fea0003c3ffff */
.L_x_77:
        /* <DEDUP_REMOVED lines=14> */
.L_x_169:


//--------------------- .text.ComputeDerivativesKernel --------------------------
	.section	.text.ComputeDerivativesKernel,"ax",@progbits
	.align	128
        .global         ComputeDerivativesKernel
        .type           ComputeDerivativesKernel,@function
        .size           ComputeDerivativesKernel,(.L_x_171 - ComputeDerivativesKernel)
        .other          ComputeDerivativesKernel,@"STO_CUDA_ENTRY STV_DEFAULT"
ComputeDerivativesKernel:
.text.ComputeDerivativesKernel:
        /* <DEDUP_REMOVED lines=19> */
[----:B------:R-:W-:Y:S05]  /*0130*/  CALL.REL.NOINC `($__internal_5_$__cuda_sm20_rcp_rn_f32_slowpath) ;  /* 0x0000000800dc7944 */ /* 0x000fea0003c00000 */
[----:B------:R-:W-:Y:S01]  /*0140*/  IMAD.MOV.U32 R3, RZ, RZ, R12 ;  /* 0x000000ffff037224 */ /* 0x000fe200078e000c */
[----:B------:R-:W-:Y:S06]  /*0150*/  BRA `(.L_x_79) ;  /* 0x0000000000107947 */ /* 0x000fec0003800000 */
.L_x_78:
[----:B------:R-:W0:Y:S02]  /*0160*/  MUFU.RCP R3, R0 ;  /* 0x0000000000037308 */ /* 0x000e240000001000 */
[----:B0-----:R-:W-:-:S04]  /*0170*/  FFMA R2, R0, R3, -1 ;  /* 0xbf80000000027423 */ /* 0x001fc80000000003 */
[----:B------:R-:W-:-:S04]  /*0180*/  FADD.FTZ R2, -R2, -RZ ;  /* 0x800000ff02027221 */ /* 0x000fc80000010100 */
[----:B------:R-:W-:-:S07]  /*0190*/  FFMA R3, R3, R2, R3 ;  /* 0x0000000203037223 */ /* 0x000fce0000000003 */
.L_x_79:
[----:B------:R-:W0:Y:S02]  /*01a0*/  LDCU UR4, c[0x0][0x384] ;  /* 0x00007080ff0477ac */ /* 0x000e240008000800 */
[----:B0-----:R-:W-:-:S04]  /*01b0*/  I2FP.F32.U32 R0, UR4 ;  /* 0x0000000400007c45 */ /* 0x001fc80008201000 */
[----:B------:R-:W-:-:S04]  /*01c0*/  IADD3 R2, PT, PT, R0, 0x1800000, RZ ;  /* 0x0180000000027810 */ /* 0x000fc80007ffe0ff */
[----:B------:R-:W-:-:S04]  /*01d0*/  LOP3.LUT R2, R2, 0x7f800000, RZ, 0xc0, !PT ;  /* 0x7f80000002027812 */ /* 0x000fc800078ec0ff */
[----:B------:R-:W-:-:S13]  /*01e0*/  ISETP.GT.U32.AND P0, PT, R2, 0x1ffffff, PT ;  /* 0x01ffffff0200780c */ /* 0x000fda0003f04070 */
[----:B------:R-:W-:Y:S05]  /*01f0*/  @P0 BRA `(.L_x_80) ;  /* 0x00000000000c0947 */ /* 0x000fea0003800000 */
[----:B------:R-:W-:-:S07]  /*0200*/  MOV R2, 0x220 ;  /* 0x0000022000027802 */ /* 0x000fce0000000f00 */
[----:B------:R-:W-:Y:S05]  /*0210*/  CALL.REL.NOINC `($__internal_5_$__cuda_sm20_rcp_rn_f32_slowpath) ;  /* 0x0000000800a47944 */ /* 0x000fea0003c00000 */
[----:B------:R-:W-:Y:S05]  /*0220*/  BRA `(.L_x_81) ;  /* 0x0000000000107947 */ /* 0x000fea0003800000 */
.L_x_80:
[----:B------:R-:W0:Y:S02]  /*0230*/  MUFU.RCP R5, R0 ;  /* 0x0000000000057308 */ /* 0x000e240000001000 */
[----:B0-----:R-:W-:-:S04]  /*0240*/  FFMA R2, R0, R5, -1 ;  /* 0xbf80000000027423 */ /* 0x001fc80000000005 */
[----:B------:R-:W-:-:S04]  /*0250*/  FADD.FTZ R2, -R2, -RZ ;  /* 0x800000ff02027221 */ /* 0x000fc80000010100 */
[----:B------:R-:W-:-:S07]  /*0260*/  FFMA R12, R5, R2, R5 ;  /* 0x00000002050c7223 */ /* 0x000fce0000000005 */
.L_x_81:
[----:B------:R-:W0:Y:S01]  /*0270*/  LDCU UR4, c[0x0][0x3a8] ;  /* 0x00007500ff0477ac */ /* 0x000e220008000800 */
[----:B------:R-:W-:Y:S01]  /*0280*/  I2FP.F32.S32 R0, R14 ;  /* 0x0000000e00007245 */ /* 0x000fe20000201400 */
[----:B------:R-:W-:Y:S01]  /*0290*/  FADD R9, R3, R3 ;  /* 0x0000000303097221 */ /* 0x000fe20000000000 */
[----:B------:R-:W-:Y:S01]  /*02a0*/  I2FP.F32.U32 R2, R15 ;  /* 0x0000000f00027245 */ /* 0x000fe20000201000 */
[----:B------:R-:W-:Y:S01]  /*02b0*/  IMAD.MOV.U32 R16, RZ, RZ, -0x3e000000 ;  /* 0xc2000000ff107424 */ /* 0x000fe200078e00ff */
[----:B------:R-:W-:Y:S01]  /*02c0*/  UMOV UR5, URZ ;  /* 0x000000ff00057c82 */ /* 0x000fe20008000000 */
[----:B------:R-:W-:Y:S02]  /*02d0*/  FADD R0, R0, 0.5 ;  /* 0x3f00000000007421 */ /* 0x000fe40000000000 */
[----:B------:R-:W-:Y:S02]  /*02e0*/  FADD R5, R2, 0.5 ;  /* 0x3f00000002057421 */ /* 0x000fe40000000000 */
[----:B------:R-:W-:-:S02]  /*02f0*/  FMUL R2, R0, R3 ;  /* 0x0000000300027220 */ /* 0x000fc40000400000 */
[----:B------:R-:W-:Y:S02]  /*0300*/  FMUL R5, R5, R12 ;  /* 0x0000000c05057220 */ /* 0x000fe40000400000 */
[C---:B------:R-:W-:Y:S01]  /*0310*/  FADD R6, R2.reuse, R3 ;  /* 0x0000000302067221 */ /* 0x040fe20000000000 */
[C---:B------:R-:W-:Y:S01]  /*0320*/  FADD R4, R2.reuse, R9 ;  /* 0x0000000902047221 */ /* 0x040fe20000000000 */
[----:B------:R-:W-:Y:S02]  /*0330*/  IMAD.MOV.U32 R7, RZ, RZ, R5 ;  /* 0x000000ffff077224 */ /* 0x000fe400078e0005 */
[C---:B------:R-:W-:Y:S01]  /*0340*/  FADD R10, R2.reuse, -R9 ;  /* 0x80000009020a7221 */ /* 0x040fe20000000000 */
[----:B------:R-:W-:Y:S01]  /*0350*/  FADD R8, R2, -R3 ;  /* 0x8000000302087221 */ /* 0x000fe20000000000 */
[----:B------:R-:W-:Y:S01]  /*0360*/  MOV R9, R5 ;  /* 0x0000000500097202 */ /* 0x000fe20000000f00 */
[----:B0-----:R-:W-:Y:S01]  /*0370*/  TEX.LL RZ, R3, R6, R16, UR4, 2D, 0x1 ;  /* 0x28ff041006037f60 */ /* 0x001fe200089e01ff */
[----:B------:R-:W5:Y:S01]  /*0380*/  TEX.LL RZ, R0, R4, R16, UR4, 2D, 0x1 ;  /* 0x28ff041004007f60 */ /* 0x000f6200089e01ff */
[----:B------:R-:W-:-:S03]  /*0390*/  IMAD.MOV.U32 R11, RZ, RZ, R5 ;  /* 0x000000ffff0b7224 */ /* 0x000fc600078e0005 */
[----:B------:R-:W5:Y:S03]  /*03a0*/  TEX.LL RZ, R9, R8, R16, UR4, 2D, 0x1 ;  /* 0x28ff041008097f60 */ /* 0x000f6600089e01ff */
[----:B------:R-:W5:Y:S01]  /*03b0*/  TEX.LL RZ, R11, R10, R16, UR4, 2D, 0x1 ;  /* 0x28ff04100a0b7f60 */ /* 0x000f6200089e01ff */
[----:B------:R-:W-:Y:S02]  /*03c0*/  HFMA2 R18, -RZ, RZ, 2.625, 0 ;  /* 0x41400000ff127431 */ /* 0x000fe400000001ff */
[----:B------:R-:W-:Y:S01]  /*03d0*/  IMAD.MOV.U32 R17, RZ, RZ, 0x3daaaaab ;  /* 0x3daaaaabff117424 */ /* 0x000fe200078e00ff */
[----:B------:R-:W-:Y:S03]  /*03e0*/  BSSY.RECONVERGENT B0, `(.L_x_82) ;  /* 0x000000e000007945 */ /* 0x000fe60003800200 */
[----:B------:R-:W-:Y:S01]  /*03f0*/  FFMA R13, R17, -R18, 1 ;  /* 0x3f800000110d7423 */ /* 0x000fe20000000812 */
[----:B-----5:R-:W-:-:S04]  /*0400*/  FFMA R0, R3, -8, R0 ;  /* 0xc100000003007823 */ /* 0x020fc80000000000 */
[----:B------:R-:W-:-:S04]  /*0410*/  FFMA R0, R9, 8, R0 ;  /* 0x4100000009007823 */ /* 0x000fc80000000000 */
[----:B------:R-:W-:Y:S01]  /*0420*/  FADD R3, R0, -R11 ;  /* 0x8000000b00037221 */ /* 0x000fe20000000000 */
[----:B------:R-:W-:-:S03]  /*0430*/  FFMA R0, R13, R17, 0.083333335816860198975 ;  /* 0x3daaaaab0d007423 */ /* 0x000fc60000000011 */
[----:B------:R-:W0:Y:S01]  /*0440*/  FCHK P0, R3, 12 ;  /* 0x4140000003007902 */ /* 0x000e220000000000 */
[----:B------:R-:W-:-:S04]  /*0450*/  FFMA R19, R3, R0, RZ ;  /* 0x0000000003137223 */ /* 0x000fc800000000ff */
[----:B------:R-:W-:-:S04]  /*0460*/  FFMA R7, R19, -12, R3 ;  /* 0xc140000013077823 */ /* 0x000fc80000000003 */
[----:B------:R-:W-:Y:S01]  /*0470*/  FFMA R19, R0, R7, R19 ;  /* 0x0000000700137223 */ /* 0x000fe20000000013 */
[----:B0-----:R-:W-:Y:S06]  /*0480*/  @!P0 BRA `(.L_x_83) ;  /* 0x00000000000c8947 */ /* 0x001fec0003800000 */
[----:B------:R-:W-:-:S07]  /*0490*/  MOV R16, 0x4b0 ;  /* 0x000004b000107802 */ /* 0x000fce0000000f00 */
[----:B------:R-:W-:Y:S05]  /*04a0*/  CALL.REL.NOINC `($__internal_6_$__cuda_sm3x_div_rn_noftz_f32_slowpath) ;  /* 0x0000000800d47944 */ /* 0x000fea0003c00000 */
[----:B------:R-:W-:-:S07]  /*04b0*/  IMAD.MOV.U32 R19, RZ, RZ, R0 ;  /* 0x000000ffff137224 */ /* 0x000fce00078e0000 */
.L_x_83:
[----:B------:R-:W-:Y:S05]  /*04c0*/  BSYNC.RECONVERGENT B0 ;  /* 0x0000000000007941 */ /* 0x000fea0003800200 */
.L_x_82:
[----:B------:R-:W0:Y:S01]  /*04d0*/  LDCU UR4, c[0x0][0x3b0] ;  /* 0x00007600ff0477ac */ /* 0x000e220008000800 */
[----:B------:R-:W-:Y:S01]  /*04e0*/  MOV R20, R8 ;  /* 0x0000000800147202 */ /* 0x000fe20000000f00 */
[----:B------:R-:W-:Y:S02]  /*04f0*/  HFMA2 R8, -RZ, RZ, -3, 0 ;  /* 0xc2000000ff087431 */ /* 0x000fe400000001ff */
[----:B------:R-:W-:Y:S01]  /*0500*/  IMAD.MOV.U32 R16, RZ, RZ, R6 ;  /* 0x000000ffff107224 */ /* 0x000fe200078e0006 */
[----:B------:R-:W-:Y:S01]  /*0510*/  UMOV UR5, URZ ;  /* 0x000000ff00057c82 */ /* 0x000fe20008000000 */
[--C-:B------:R-:W-:Y:S01]  /*0520*/  IMAD.MOV.U32 R17, RZ, RZ, R5.reuse ;  /* 0x000000ffff117224 */ /* 0x100fe200078e0005 */
[----:B------:R-:W-:Y:S01]  /*0530*/  MOV R21, R5 ;  /* 0x0000000500157202 */ /* 0x000fe20000000f00 */
[----:B------:R-:W-:Y:S02]  /*0540*/  IMAD.MOV.U32 R22, RZ, RZ, R10 ;  /* 0x000000ffff167224 */ /* 0x000fe400078e000a */
[----:B------:R-:W-:Y:S01]  /*0550*/  IMAD.MOV.U32 R23, RZ, RZ, R5 ;  /* 0x000000ffff177224 */ /* 0x000fe200078e0005 */
[----:B0-----:R-:W-:Y:S01]  /*0560*/  TEX.LL RZ, R3, R16, R8, UR4, 2D, 0x1 ;  /* 0x28ff040810037f60 */ /* 0x001fe200089e01ff */
[----:B------:R-:W5:Y:S01]  /*0570*/  TEX.LL RZ, R4, R4, R8, UR4, 2D, 0x1 ;  /* 0x28ff040804047f60 */ /* 0x000f6200089e01ff */
[----:B------:R-:W5:Y:S01]  /*0580*/  TEX.LL RZ, R0, R20, R8, UR4, 2D, 0x1 ;  /* 0x28ff040814007f60 */ /* 0x000f6200089e01ff */
[----:B------:R-:W5:Y:S01]  /*0590*/  TEX.LL RZ, R7, R22, R8, UR4, 2D, 0x1 ;  /* 0x28ff040816077f60 */ /* 0x000f6200089e01ff */
[----:B------:R-:W-:Y:S01]  /*05a0*/  HFMA2 R9, -RZ, RZ, 1.416015625, -0.052093505859375 ;  /* 0x3daaaaabff097431 */ /* 0x000fe200000001ff */
[----:B------:R-:W0:Y:S01]  /*05b0*/  LDCU.64 UR8, c[0x0][0x358] ;  /* 0x00006b00ff0877ac */ /* 0x000e220008000a00 */
[----:B------:R-:W-:Y:S03]  /*05c0*/  BSSY.RECONVERGENT B0, `(.L_x_84) ;  /* 0x000000f000007945 */ /* 0x000fe60003800200 */
[----:B------:R-:W-:Y:S01]  /*05d0*/  FFMA R10, R9, -R18, 1 ;  /* 0x3f800000090a7423 */ /* 0x000fe20000000812 */
[----:B-----5:R-:W-:-:S04]  /*05e0*/  FFMA R3, R3, -8, R4 ;  /* 0xc100000003037823 */ /* 0x020fc80000000004 */
[----:B------:R-:W-:-:S04]  /*05f0*/  FFMA R0, R0, 8, R3 ;  /* 0x4100000000007823 */ /* 0x000fc80000000003 */
[----:B------:R-:W-:Y:S01]  /*0600*/  FADD R6, R0, -R7 ;  /* 0x8000000700067221 */ /* 0x000fe20000000000 */
[----:B------:R-:W-:-:S03]  /*0610*/  FFMA R0, R10, R9, 0.083333335816860198975 ;  /* 0x3daaaaab0a007423 */ /* 0x000fc60000000009 */
[----:B------:R-:W1:Y:S01]  /*0620*/  FCHK P0, R6, 12 ;  /* 0x4140000006007902 */ /* 0x000e620000000000 */
[----:B------:R-:W-:-:S04]  /*0630*/  FFMA R3, R0, R6, RZ ;  /* 0x0000000600037223 */ /* 0x000fc800000000ff */
[----:B------:R-:W-:-:S04]  /*0640*/  FFMA R20, R3, -12, R6 ;  /* 0xc140000003147823 */ /* 0x000fc80000000006 */
[----:B------:R-:W-:Y:S01]  /*0650*/  FFMA R20, R0, R20, R3 ;  /* 0x0000001400147223 */ /* 0x000fe20000000003 */
[----:B01----:R-:W-:Y:S06]  /*0660*/  @!P0 BRA `(.L_x_85) ;  /* 0x0000000000108947 */ /* 0x003fec0003800000 */
[----:B------:R-:W-:Y:S01]  /*0670*/  IMAD.MOV.U32 R3, RZ, RZ, R6 ;  /* 0x000000ffff037224 */ /* 0x000fe200078e0006 */
[----:B------:R-:W-:-:S07]  /*0680*/  MOV R16, 0x6a0 ;  /* 0x000006a000107802 */ /* 0x000fce0000000f00 */
[----:B------:R-:W-:Y:S05]  /*0690*/  CALL.REL.NOINC `($__internal_6_$__cuda_sm3x_div_rn_noftz_f32_slowpath) ;  /* 0x0000000800587944 */ /* 0x000fea0003c00000 */
[----:B------:R-:W-:-:S07]  /*06a0*/  MOV R20, R0 ;  /* 0x0000000000147202 */ /* 0x000fce0000000f00 */
.L_x_85:
[----:B------:R-:W-:Y:S05]  /*06b0*/  BSYNC.RECONVERGENT B0 ;  /* 0x0000000000007941 */ /* 0x000fea0003800200 */
.L_x_84:
[----:B------:R-:W0:Y:S01]  /*06c0*/  LDCU UR6, c[0x0][0x3b0] ;  /* 0x00007600ff0677ac */ /* 0x000e220008000800 */
[----:B------:R-:W-:Y:S01]  /*06d0*/  FADD R0, R12, R12 ;  /* 0x0000000c0c007221 */ /* 0x000fe20000000000 */
[----:B------:R-:W-:Y:S01]  /*06e0*/  IMAD.MOV.U32 R17, RZ, RZ, R5 ;  /* 0x000000ffff117224 */ /* 0x000fe200078e0005 */
[-C--:B------:R-:W-:Y:S01]  /*06f0*/  MOV R16, R2.reuse ;  /* 0x0000000200107202 */ /* 0x080fe20000000f00 */
[----:B------:R-:W1:Y:S01]  /*0700*/  LDCU UR4, c[0x0][0x3a8] ;  /* 0x00007500ff0477ac */ /* 0x000e620008000800 */
[----:B------:R-:W-:Y:S01]  /*0710*/  IMAD.MOV.U32 R24, RZ, RZ, -0x3e000000 ;  /* 0xc2000000ff187424 */ /* 0x000fe200078e00ff */
[----:B------:R-:W-:Y:S01]  /*0720*/  MOV R3, R5 ;  /* 0x0000000500037202 */ /* 0x000fe20000000f00 */
[C---:B------:R-:W-:Y:S01]  /*0730*/  FADD R7, R5.reuse, R0 ;  /* 0x0000000005077221 */ /* 0x040fe20000000000 */
[----:B------:R-:W-:Y:S01]  /*0740*/  IMAD.MOV.U32 R6, RZ, RZ, R2 ;  /* 0x000000ffff067224 */ /* 0x000fe200078e0002 */
[----:B------:R-:W-:Y:S01]  /*0750*/  UMOV UR7, URZ ;  /* 0x000000ff00077c82 */ /* 0x000fe20008000000 */
[C-C-:B------:R-:W-:Y:S01]  /*0760*/  FADD R9, R5.reuse, R12.reuse ;  /* 0x0000000c05097221 */ /* 0x140fe20000000000 */
[C---:B------:R-:W-:Y:S01]  /*0770*/  FADD R11, R5.reuse, -R12 ;  /* 0x8000000c050b7221 */ /* 0x040fe20000000000 */
[----:B------:R-:W-:Y:S01]  /*0780*/  FADD R13, R5, -R0 ;  /* 0x80000000050d7221 */ /* 0x000fe20000000000 */
[-C--:B------:R-:W-:Y:S01]  /*0790*/  MOV R8, R2.reuse ;  /* 0x0000000200087202 */ /* 0x080fe20000000f00 */
[----:B------:R-:W-:Y:S01]  /*07a0*/  UMOV UR5, URZ ;  /* 0x000000ff00057c82 */ /* 0x000fe20008000000 */
[----:B------:R-:W-:Y:S01]  /*07b0*/  IMAD.MOV.U32 R10, RZ, RZ, R2 ;  /* 0x000000ffff0a7224 */ /* 0x000fe200078e0002 */
[----:B------:R-:W-:Y:S01]  /*07c0*/  MOV R12, R2 ;  /* 0x00000002000c7202 */ /* 0x000fe20000000f00 */
[----:B0-----:R0:W-:Y:S01]  /*07d0*/  TEX.LL RZ, R5, R16, R24, UR6, 2D, 0x1 ;  /* 0x28ff061810057f60 */ /* 0x0011e200089e01ff */
[----:B-1----:R-:W5:Y:S01]  /*07e0*/  TEX.LL RZ, R22, R2, R24, UR4, 2D, 0x1 ;  /* 0x28ff041802167f60 */ /* 0x002f6200089e01ff */
[----:B------:R-:W-:Y:S01]  /*07f0*/  TEX.LL RZ, R0, R6, R24, UR4, 2D, 0x1 ;  /* 0x28ff041806007f60 */ /* 0x000fe200089e01ff */
[----:B------:R-:W5:Y:S01]  /*0800*/  TEX.LL RZ, R23, R8, R24, UR4, 2D, 0x1 ;  /* 0x28ff041808177f60 */ /* 0x000f6200089e01ff */
[----:B------:R-:W5:Y:S01]  /*0810*/  TEX.LL RZ, R10, R10, R24, UR4, 2D, 0x1 ;  /* 0x28ff04180a0a7f60 */ /* 0x000f6200089e01ff */
[----:B------:R1:W5:Y:S01]  /*0820*/  TEX.LL RZ, R12, R12, R24, UR4, 2D, 0x1 ;  /* 0x28ff04180c0c7f60 */ /* 0x00036200089e01ff */
[----:B------:R-:W2:Y:S01]  /*0830*/  LDCU.64 UR10, c[0x0][0x3a0] ;  /* 0x00007400ff0a77ac */ /* 0x000ea20008000a00 */
[----:B------:R-:W-:Y:S01]  /*0840*/  FADD R19, R20, R19 ;  /* 0x0000001314137221 */ /* 0x000fe20000000000 */
[----:B------:R-:W-:Y:S03]  /*0850*/  BSSY.RECONVERGENT B0, `(.L_x_86) ;  /* 0x000001f000007945 */ /* 0x000fe60003800200 */
[----:B------:R-:W-:Y:S01]  /*0860*/  FMUL R19, R19, 0.5 ;  /* 0x3f00000013137820 */ /* 0x000fe20000400000 */
[----:B0-----:R-:W0:Y:S01]  /*0870*/  LDCU.64 UR6, c[0x0][0x390] ;  /* 0x00007200ff0677ac */ /* 0x001e220008000a00 */
[----:B-1----:R-:W1:Y:S02]  /*0880*/  LDCU UR4, c[0x0][0x388] ;  /* 0x00007100ff0477ac */ /* 0x002e640008000800 */
[----:B-1----:R-:W-:-:S05]  /*0890*/  IMAD R15, R15, UR4, RZ ;  /* 0x000000040f0f7c24 */ /* 0x002fca000f8e02ff */
[----:B------:R-:W-:Y:S02]  /*08a0*/  SHF.R.S32.HI R4, RZ, 0x1f, R15 ;  /* 0x0000001fff047819 */ /* 0x000fe4000001140f */
[----:B0-----:R-:W-:-:S04]  /*08b0*/  IADD3 R16, P0, PT, R15, UR6, RZ ;  /* 0x000000060f107c10 */ /* 0x001fc8000ff1e0ff */
[----:B------:R-:W-:Y:S02]  /*08c0*/  IADD3.X R17, PT, PT, R4, UR7, RZ, P0, !PT ;  /* 0x0000000704117c10 */ /* 0x000fe400087fe4ff */
[----:B--2---:R-:W-:Y:S01]  /*08d0*/  IADD3 R20, P0, PT, R15, UR10, RZ ;  /* 0x0000000a0f147c10 */ /* 0x004fe2000ff1e0ff */
[----:B------:R-:W-:-:S03]  /*08e0*/  IMAD.WIDE R16, R14, 0x4, R16 ;  /* 0x000000040e107825 */ /* 0x000fc600078e0210 */
[----:B------:R-:W-:Y:S02]  /*08f0*/  IADD3.X R21, PT, PT, R4, UR11, RZ, P0, !PT ;  /* 0x0000000b04157c10 */ /* 0x000fe400087fe4ff */
[----:B------:R0:W-:Y:S01]  /*0900*/  STG.E desc[UR8][R16.64], R19 ;  /* 0x0000001310007986 */ /* 0x0001e2000c101908 */
[----:B------:R-:W-:Y:S01]  /*0910*/  IMAD.WIDE R20, R14, 0x4, R20 ;  /* 0x000000040e147825 */ /* 0x000fe200078e0214 */
[----:B------:R-:W-:-:S04]  /*0920*/  DEPBAR.LE SB5, 0x2 ;  /* 0x0000d0800000791a */ /* 0x000fc80000000000 */
[----:B------:R-:W-:Y:S01]  /*0930*/  FADD R3, R22, -R5 ;  /* 0x8000000516037221 */ /* 0x000fe20000000000 */
[----:B------:R-:W-:Y:S02]  /*0940*/  IMAD.MOV.U32 R5, RZ, RZ, 0x3daaaaab ;  /* 0x3daaaaabff057424 */ /* 0x000fe400078e00ff */
[----:B------:R-:W-:Y:S02]  /*0950*/  FFMA R23, R23, -8, R0 ;  /* 0xc100000017177823 */ /* 0x000fe40000000000 */
[----:B------:R0:W-:Y:S02]  /*0960*/  STG.E desc[UR8][R20.64], R3 ;  /* 0x0000000314007986 */ /* 0x0001e4000c101908 */
[----:B-----5:R-:W-:Y:S01]  /*0970*/  FFMA R23, R10, 8, R23 ;  /* 0x410000000a177823 */ /* 0x020fe20000000017 */
[----:B------:R-:W-:-:S03]  /*0980*/  FFMA R0, R5, -R18, 1 ;  /* 0x3f80000005007423 */ /* 0x000fc60000000812 */
[----:B------:R-:W-:Y:S01]  /*0990*/  FADD R12, R23, -R12 ;  /* 0x8000000c170c7221 */ /* 0x000fe20000000000 */
        /* <DEDUP_REMOVED lines=8> */
[----:B------:R-:W-:Y:S05]  /*0a20*/  CALL.REL.NOINC `($__internal_6_$__cuda_sm3x_div_rn_noftz_f32_slowpath) ;  /* 0x0000000400747944 */ /* 0x000fea0003c00000 */
[----:B------:R-:W-:-:S07]  /*0a30*/  IMAD.MOV.U32 R5, RZ, RZ, R0 ;  /* 0x000000ffff057224 */ /* 0x000fce00078e0000 */
.L_x_87:
[----:B------:R-:W-:Y:S05]  /*0a40*/  BSYNC.RECONVERGENT B0 ;  /* 0x0000000000007941 */ /* 0x000fea0003800200 */
.L_x_86:
[----:B------:R-:W0:Y:S01]  /*0a50*/  LDCU UR4, c[0x0][0x3b0] ;  /* 0x00007600ff0477ac */ /* 0x000e220008000800 */
[----:B------:R-:W-:Y:S01]  /*0a60*/  HFMA2 R8, -RZ, RZ, -3, 0 ;  /* 0xc2000000ff087431 */ /* 0x000fe200000001ff */
[----:B------:R-:W-:Y:S01]  /*0a70*/  MOV R17, R7 ;  /* 0x0000000700117202 */ /* 0x000fe20000000f00 */
[--C-:B------:R-:W-:Y:S01]  /*0a80*/  IMAD.MOV.U32 R16, RZ, RZ, R2.reuse ;  /* 0x000000ffff107224 */ /* 0x100fe200078e0002 */
[-C--:B------:R-:W-:Y:S01]  /*0a90*/  MOV R20, R2.reuse ;  /* 0x0000000200147202 */ /* 0x080fe20000000f00 */
[----:B------:R-:W-:Y:S01]  /*0aa0*/  IMAD.MOV.U32 R21, RZ, RZ, R9 ;  /* 0x000000ffff157224 */ /* 0x000fe200078e0009 */
[----:B------:R-:W-:Y:S01]  /*0ab0*/  UMOV UR5, URZ ;  /* 0x000000ff00057c82 */ /* 0x000fe20008000000 */
[----:B------:R-:W-:Y:S01]  /*0ac0*/  IMAD.MOV.U32 R10, RZ, RZ, R2 ;  /* 0x000000ffff0a7224 */ /* 0x000fe200078e0002 */
[----:B------:R-:W-:Y:S01]  /*0ad0*/  MOV R12, R2 ;  /* 0x00000002000c7202 */ /* 0x000fe20000000f00 */
[----:B0-----:R-:W-:Y:S01]  /*0ae0*/  TEX.LL RZ, R0, R16, R8, UR4, 2D, 0x1 ;  /* 0x28ff040810007f60 */ /* 0x001fe200089e01ff */
[----:B------:R-:W5:Y:S01]  /*0af0*/  TEX.LL RZ, R3, R20, R8, UR4, 2D, 0x1 ;  /* 0x28ff040814037f60 */ /* 0x000f6200089e01ff */
[----:B------:R-:W5:Y:S01]  /*0b00*/  TEX.LL RZ, R7, R10, R8, UR4, 2D, 0x1 ;  /* 0x28ff04080a077f60 */ /* 0x000f6200089e01ff */
[----:B------:R-:W5:Y:S01]  /*0b10*/  TEX.LL RZ, R9, R12, R8, UR4, 2D, 0x1 ;  /* 0x28ff04080c097f60 */ /* 0x000f6200089e01ff */
[----:B------:R-:W-:Y:S01]  /*0b20*/  BSSY.RECONVERGENT B0, `(.L_x_88) ;  /* 0x0000010000007945 */ /* 0x000fe20003800200 */
[----:B------:R-:W-:-:S04]  /*0b30*/  DEPBAR.LE SB5, 0x1 ;  /* 0x0000d0400000791a */ /* 0x000fc80000000000 */
[----:B------:R-:W-:Y:S01]  /*0b40*/  FFMA R0, R3, -8, R0 ;  /* 0xc100000003007823 */ /* 0x000fe20000000000 */
[----:B------:R-:W-:-:S03]  /*0b50*/  IMAD.MOV.U32 R3, RZ, RZ, 0x3daaaaab ;  /* 0x3daaaaabff037424 */ /* 0x000fc600078e00ff */
[----:B------:R-:W-:Y:S01]  /*0b60*/  FFMA R0, R7, 8, R0 ;  /* 0x4100000007007823 */ /* 0x000fe20000000000 */
[----:B------:R-:W-:-:S03]  /*0b70*/  FFMA R2, R3, -R18, 1 ;  /* 0x3f80000003027423 */ /* 0x000fc60000000812 */
[----:B-----5:R-:W-:Y:S01]  /*0b80*/  FADD R6, R0, -R9 ;  /* 0x8000000900067221 */ /* 0x020fe20000000000 */
[----:B------:R-:W-:-:S03]  /*0b90*/  FFMA R0, R2, R3, 0.083333335816860198975 ;  /* 0x3daaaaab02007423 */ /* 0x000fc60000000003 */
[----:B------:R-:W0:Y:S01]  /*0ba0*/  FCHK P0, R6, 12 ;  /* 0x4140000006007902 */ /* 0x000e220000000000 */
[----:B------:R-:W-:-:S04]  /*0bb0*/  FFMA R3, R0, R6, RZ ;  /* 0x0000000600037223 */ /* 0x000fc800000000ff */
[----:B------:R-:W-:-:S04]  /*0bc0*/  FFMA R2, R3, -12, R6 ;  /* 0xc140000003027823 */ /* 0x000fc80000000006 */
[----:B------:R-:W-:Y:S01]  /*0bd0*/  FFMA R0, R0, R2, R3 ;  /* 0x0000000200007223 */ /* 0x000fe20000000003 */
[----:B0-----:R-:W-:Y:S06]  /*0be0*/  @!P0 BRA `(.L_x_89) ;  /* 0x00000000000c8947 */ /* 0x001fec0003800000 */
[----:B------:R-:W-:Y:S02]  /*0bf0*/  MOV R3, R6 ;  /* 0x0000000600037202 */ /* 0x000fe40000000f00 */
[----:B------:R-:W-:-:S07]  /*0c00*/  MOV R16, 0xc20 ;  /* 0x00000c2000107802 */ /* 0x000fce0000000f00 */
[----:B------:R-:W-:Y:S05]  /*0c10*/  CALL.REL.NOINC `($__internal_6_$__cuda_sm3x_div_rn_noftz_f32_slowpath) ;  /* 0x0000000000f87944 */ /* 0x000fea0003c00000 */
.L_x_89:
[----:B------:R-:W-:Y:S05]  /*0c20*/  BSYNC.RECONVERGENT B0 ;  /* 0x0000000000007941 */ /* 0x000fea0003800200 */
.L_x_88:
[----:B------:R-:W0:Y:S01]  /*0c30*/  LDCU.64 UR4, c[0x0][0x398] ;  /* 0x00007300ff0477ac */ /* 0x000e220008000a00 */
[----:B------:R-:W-:-:S04]  /*0c40*/  FADD R0, R0, R5 ;  /* 0x0000000500007221 */ /* 0x000fc80000000000 */
[----:B------:R-:W-:Y:S01]  /*0c50*/  FMUL R5, R0, 0.5 ;  /* 0x3f00000000057820 */ /* 0x000fe20000400000 */
[----:B0-----:R-:W-:-:S04]  /*0c60*/  IADD3 R2, P0, PT, R15, UR4, RZ ;  /* 0x000000040f027c10 */ /* 0x001fc8000ff1e0ff */
[----:B------:R-:W-:-:S03]  /*0c70*/  IADD3.X R3, PT, PT, R4, UR5, RZ, P0, !PT ;  /* 0x0000000504037c10 */ /* 0x000fc600087fe4ff */
[----:B------:R-:W-:-:S05]  /*0c80*/  IMAD.WIDE R14, R14, 0x4, R2 ;  /* 0x000000040e0e7825 */ /* 0x000fca00078e0202 */
[----:B------:R-:W-:Y:S01]  /*0c90*/  STG.E desc[UR8][R14.64], R5 ;  /* 0x000000050e007986 */ /* 0x000fe2000c101908 */
[----:B------:R-:W-:Y:S05]  /*0ca0*/  EXIT ;  /* 0x000000000000794d */ /* 0x000fea0003800000 */
        .weak           $__internal_5_$__cuda_sm20_rcp_rn_f32_slowpath
        .type           $__internal_5_$__cuda_sm20_rcp_rn_f32_slowpath,@function
        .size           $__internal_5_$__cuda_sm20_rcp_rn_f32_slowpath,($__internal_6_$__cuda_sm3x_div_rn_noftz_f32_slowpath - $__internal_5_$__cuda_sm20_rcp_rn_f32_slowpath)
$__internal_5_$__cuda_sm20_rcp_rn_f32_slowpath:
[----:B------:R-:W-:-:S05]  /*0cb0*/  IMAD.SHL.U32 R4, R0, 0x2, RZ ;  /* 0x0000000200047824 */ /* 0x000fca00078e00ff */
[----:B------:R-:W-:-:S04]  /*0cc0*/  SHF.R.U32.HI R9, RZ, 0x18, R4 ;  /* 0x00000018ff097819 */ /* 0x000fc80000011604 */
[----:B------:R-:W-:-:S13]  /*0cd0*/  ISETP.NE.U32.AND P0, PT, R9, RZ, PT ;  /* 0x000000ff0900720c */ /* 0x000fda0003f05070 */
[----:B------:R-:W-:Y:S05]  /*0ce0*/  @P0 BRA `(.L_x_90) ;  /* 0x00000000002c0947 */ /* 0x000fea0003800000 */
[----:B------:R-:W-:-:S04]  /*0cf0*/  SHF.L.U32 R4, R0, 0x1, RZ ;  /* 0x0000000100047819 */ /* 0x000fc800000006ff */
        /* <DEDUP_REMOVED lines=10> */
.L_x_90:
[----:B------:R-:W-:-:S05]  /*0da0*/  VIADD R11, R9, 0xffffff03 ;  /* 0xffffff03090b7836 */ /* 0x000fca0000000000 */
[----:B------:R-:W-:-:S13]  /*0db0*/  ISETP.GT.U32.AND P0, PT, R11, 0x1, PT ;  /* 0x000000010b00780c */ /* 0x000fda0003f04070 */
[----:B------:R-:W-:Y:S05]  /*0dc0*/  @P0 BRA `(.L_x_92) ;  /* 0x0000000000780947 */ /* 0x000fea0003800000 */
[----:B------:R-:W-:Y:S01]  /*0dd0*/  LOP3.LUT R4, R0, 0x7fffff, RZ, 0xc0, !PT ;  /* 0x007fffff00047812 */ /* 0x000fe200078ec0ff */
[----:B------:R-:W-:-:S03]  /*0de0*/  HFMA2 R8, -RZ, RZ, 0, 1.78813934326171875e-07 ;  /* 0x00000003ff087431 */ /* 0x000fc600000001ff */
[----:B------:R-:W-:-:S04]  /*0df0*/  LOP3.LUT R4, R4, 0x3f800000, RZ, 0xfc, !PT ;  /* 0x3f80000004047812 */ /* 0x000fc800078efcff */
[----:B------:R-:W0:Y:S01]  /*0e00*/  MUFU.RCP R5, R4 ;  /* 0x0000000400057308 */ /* 0x000e220000001000 */
[----:B------:R-:W-:Y:S01]  /*0e10*/  SHF.L.U32 R8, R8, R11, RZ ;  /* 0x0000000b08087219 */ /* 0x000fe200000006ff */
        /* <DEDUP_REMOVED lines=16> */
[----:B------:R-:W-:-:S04]  /*0f20*/  SEL R4, RZ, 0x1, !P0 ;  /* 0x00000001ff047807 */ /* 0x000fc80004000000 */
[----:B------:R-:W-:-:S04]  /*0f30*/  IADD3 R4, PT, PT, -R4, RZ, RZ ;  /* 0x000000ff04047210 */ /* 0x000fc80007ffe1ff */
[----:B------:R-:W-:Y:S01]  /*0f40*/  ISETP.GE.AND P0, PT, R4, RZ, PT ;  /* 0x000000ff0400720c */ /* 0x000fe20003f06270 */
[----:B------:R-:W-:-:S05]  /*0f50*/  VIADD R4, R9, 0xffffff04 ;  /* 0xffffff0409047836 */ /* 0x000fca0000000000 */
[----:B------:R-:W-:-:S07]  /*0f60*/  SHF.R.U32.HI R5, RZ, R4, R5 ;  /* 0x00000004ff057219 */ /* 0x000fce0000011605 */
[----:B------:R-:W-:-:S05]  /*0f70*/  @!P0 IADD3 R5, PT, PT, R5, 0x1, RZ ;  /* 0x0000000105058810 */ /* 0x000fca0007ffe0ff */
[----:B------:R-:W-:-:S05]  /*0f80*/  @!P1 IMAD.SHL.U32 R5, R5, 0x2, RZ ;  /* 0x0000000205059824 */ /* 0x000fca00078e00ff */
[----:B------:R-:W-:Y:S01]  /*0f90*/  LOP3.LUT R4, R5, 0x80000000, R0, 0xf8, !PT ;  /* 0x8000000005047812 */ /* 0x000fe200078ef800 */
[----:B------:R-:W-:Y:S06]  /*0fa0*/  BRA `(.L_x_91) ;  /* 0x0000000000047947 */ /* 0x000fec0003800000 */
.L_x_92:
[----:B------:R0:W1:Y:S02]  /*0fb0*/  MUFU.RCP R4, R0 ;  /* 0x0000000000047308 */ /* 0x0000640000001000 */
.L_x_91:
[----:B-1-3--:R-:W-:Y:S01]  /*0fc0*/  MOV R12, R4 ;  /* 0x00000004000c7202 */ /* 0x00afe20000000f00 */
[----:B------:R-:W-:Y:S01]  /*0fd0*/  IMAD.MOV.U32 R4, RZ, RZ, R2 ;  /* 0x000000ffff047224 */ /* 0x000fe200078e0002 */
[----:B------:R-:W-:-:S04]  /*0fe0*/  MOV R5, 0x0 ;  /* 0x0000000000057802 */ /* 0x000fc80000000f00 */
[----:B0-2---:R-:W-:Y:S05]  /*0ff0*/  RET.REL.NODEC R4 `(ComputeDerivativesKernel) ;  /* 0xfffffff004007950 */ /* 0x005fea0003c3ffff */
        .weak           $__internal_6_$__cuda_sm3x_div_rn_noftz_f32_slowpath
        .type           $__internal_6_$__cuda_sm3x_div_rn_noftz_f32_slowpath,@function
        .size           $__internal_6_$__cuda_sm3x_div_rn_noftz_f32_slowpath,(.L_x_171 - $__internal_6_$__cuda_sm3x_div_rn_noftz_f32_slowpath)
$__internal_6_$__cuda_sm3x_div_rn_noftz_f32_slowpath:
        /* <DEDUP_REMOVED lines=10> */
[----:B------:R-:W-:Y:S01]  /*10a0*/  @!P0 MOV R20, RZ ;  /* 0x000000ff00148202 */ /* 0x000fe20000000f00 */
[----:B------:R-:W-:Y:S06]  /*10b0*/  @!P0 BRA `(.L_x_94) ;  /* 0x0000000000608947 */ /* 0x000fec0003800000 */
[----:B------:R-:W-:Y:S01]  /*10c0*/  IMAD.MOV.U32 R0, RZ, RZ, 0x41400000 ;  /* 0x41400000ff007424 */ /* 0x000fe200078e00ff */
        /* <DEDUP_REMOVED lines=18> */
[----:B------:R-:W-:Y:S01]  /*11f0*/  @P0 MOV R20, RZ ;  /* 0x000000ff00140202 */ /* 0x000fe20000000f00 */
[----:B------:R-:W-:Y:S02]  /*1200*/  @!P0 IMAD.MOV.U32 R20, RZ, RZ, -0x40 ;  /* 0xffffffc0ff148424 */ /* 0x000fe400078e00ff */
[----:B------:R-:W-:Y:S01]  /*1210*/  @!P0 FFMA R3, R3, 1.84467440737095516160e+19, RZ ;  /* 0x5f80000003038823 */ /* 0x000fe200000000ff */
[----:B------:R-:W-:Y:S02]  /*1220*/  @!P1 FFMA R22, R0, 1.84467440737095516160e+19, RZ ;  /* 0x5f80000000169823 */ /* 0x000fe400000000ff */
[----:B------:R-:W-:-:S07]  /*1230*/  @!P1 IADD3 R20, PT, PT, R20, 0x40, RZ ;  /* 0x0000004014149810 */ /* 0x000fce0007ffe0ff */
.L_x_94:
[----:B------:R-:W-:Y:S01]  /*1240*/  LEA R23, R17, 0xc0800000, 0x17 ;  /* 0xc080000011177811 */ /* 0x000fe200078eb8ff */
[----:B------:R-:W-:Y:S01]  /*1250*/  BSSY.RECONVERGENT B2, `(.L_x_99) ;  /* 0x0000036000027945 */ /* 0x000fe20003800200 */
[----:B------:R-:W-:-:S03]  /*1260*/  IADD3 R24, PT, PT, R21, -0x7f, RZ ;  /* 0xffffff8115187810 */ /* 0x000fc60007ffe0ff */
[----:B------:R-:W-:Y:S02]  /*1270*/  IMAD.IADD R25, R22, 0x1, -R23 ;  /* 0x0000000116197824 */ /* 0x000fe400078e0a17 */
[----:B------:R-:W-:Y:S02]  /*1280*/  IMAD R0, R24, -0x800000, R3 ;  /* 0xff80000018007824 */ /* 0x000fe400078e0203 */
[----:B------:R-:W0:Y:S01]  /*1290*/  MUFU.RCP R22, R25 ;  /* 0x0000001900167308 */ /* 0x000e220000001000 */
[----:B------:R-:W-:-:S04]  /*12a0*/  FADD.FTZ R23, -R25, -RZ ;  /* 0x800000ff19177221 */ /* 0x000fc80000010100 */
[----:B0-----:R-:W-:-:S04]  /*12b0*/  FFMA R21, R22, R23, 1 ;  /* 0x3f80000016157423 */ /* 0x001fc80000000017 */
[----:B------:R-:W-:-:S04]  /*12c0*/  FFMA R3, R22, R21, R22 ;  /* 0x0000001516037223 */ /* 0x000fc80000000016 */
[----:B------:R-:W-:-:S04]  /*12d0*/  FFMA R22, R0, R3, RZ ;  /* 0x0000000300167223 */ /* 0x000fc800000000ff */
[----:B------:R-:W-:-:S04]  /*12e0*/  FFMA R21, R23, R22, R0 ;  /* 0x0000001617157223 */ /* 0x000fc80000000000 */
[----:B------:R-:W-:Y:S01]  /*12f0*/  FFMA R22, R3, R21, R22 ;  /* 0x0000001503167223 */ /* 0x000fe20000000016 */
[----:B------:R-:W-:-:S03]  /*1300*/  IADD3 R21, PT, PT, R24, 0x7f, -R17 ;  /* 0x0000007f18157810 */ /* 0x000fc60007ffe811 */
[----:B------:R-:W-:Y:S02]  /*1310*/  FFMA R23, R23, R22, R0 ;  /* 0x0000001617177223 */ /* 0x000fe40000000000 */
[----:B------:R-:W-:Y:S02]  /*1320*/  IMAD.IADD R21, R21, 0x1, R20 ;  /* 0x0000000115157824 */ /* 0x000fe400078e0214 */
        /* <DEDUP_REMOVED lines=36> */
.L_x_101:
[----:B------:R-:W-:-:S04]  /*1570*/  LOP3.LUT R0, R0, 0x80000000, RZ, 0xc0, !PT ;  /* 0x8000000000007812 */ /* 0x000fc800078ec0ff */
[----:B------:R-:W-:Y:S01]  /*1580*/  LOP3.LUT R0, R0, 0x7f800000, RZ, 0xfc, !PT ;  /* 0x7f80000000007812 */ /* 0x000fe200078efcff */
[----:B------:R-:W-:Y:S06]  /*1590*/  BRA `(.L_x_102) ;  /* 0x0000000000047947 */ /* 0x000fec0003800000 */
.L_x_100:
[----:B------:R-:W-:-:S07]  /*15a0*/  IMAD R0, R21, 0x800000, R0 ;  /* 0x0080000015007824 */ /* 0x000fce00078e0200 */
.L_x_102:
[----:B------:R-:W-:Y:S05]  /*15b0*/  BSYNC.RECONVERGENT B2 ;  /* 0x0000000000027941 */ /* 0x000fea0003800200 */
.L_x_99:
[----:B------:R-:W-:Y:S05]  /*15c0*/  BRA `(.L_x_103) ;  /* 0x0000000000207947 */ /* 0x000fea0003800000 */
.L_x_98:
[----:B------:R-:W-:-:S04]  /*15d0*/  LOP3.LUT R0, R22, 0x80000000, R3, 0x48, !PT ;  /* 0x8000000016007812 */ /* 0x000fc800078e4803 */
[----:B------:R-:W-:Y:S01]  /*15e0*/  LOP3.LUT R0, R0, 0x7f800000, RZ, 0xfc, !PT ;  /* 0x7f80000000007812 */ /* 0x000fe200078efcff */
[----:B------:R-:W-:Y:S06]  /*15f0*/  BRA `(.L_x_103) ;  /* 0x0000000000147947 */ /* 0x000fec0003800000 */
.L_x_97:
[----:B------:R-:W-:Y:S01]  /*1600*/  LOP3.LUT R0, R22, 0x80000000, R3, 0x48, !PT ;  /* 0x8000000016007812 */ /* 0x000fe200078e4803 */
[----:B------:R-:W-:Y:S06]  /*1610*/  BRA `(.L_x_103) ;  /* 0x00000000000c7947 */ /* 0x000fec0003800000 */
.L_x_96:
[----:B------:R-:W0:Y:S01]  /*1620*/  MUFU.RSQ R0, -QNAN ;  /* 0xffc0000000007908 */ /* 0x000e220000001400 */
[----:B------:R-:W-:Y:S05]  /*1630*/  BRA `(.L_x_103) ;  /* 0x0000000000047947 */ /* 0x000fea0003800000 */
.L_x_95:
[----:B------:R-:W-:-:S07]  /*1640*/  FADD.FTZ R0, R3, R0 ;  /* 0x0000000003007221 */ /* 0x000fce0000010000 */
.L_x_103:
[----:B------:R-:W-:Y:S05]  /*1650*/  BSYNC.RECONVERGENT B1 ;  /* 0x0000000000017941 */ /* 0x000fea0003800200 */
.L_x_93:
[----:B------:R-:W-:-:S04]  /*1660*/  HFMA2 R17, -RZ, RZ, 0, 0 ;  /* 0x00000000ff117431 */ /* 0x000fc800000001ff */
[----:B0-----:R-:W-:Y:S05]  /*1670*/  RET.REL.NODEC R16 `(ComputeDerivativesKernel) ;  /* 0xffffffe810607950 */ /* 0x001fea0003c3ffff */
.L_x_104:
        /* <DEDUP_REMOVED lines=16> */
.L_x_171:


//--------------------- .text.CreateFlowFieldFromTiles --------------------------
	.section	.text.CreateFlowFieldFromTiles,"ax",@progbits
	.align	128
        .global         CreateFlowFieldFromTiles
        .type           CreateFlowFieldFromTiles,@function
        .size           CreateFlowFieldFromTiles,(.L_x_172 - CreateFlowFieldFromTiles)
        .other          CreateFlowFieldFromTiles,@"STO_CUDA_ENTRY STV_DEFAULT"
CreateFlowFieldFromTiles:
.text.CreateFlowFieldFromTiles:
[----:B------:R-:W-:Y:S01]  /*0000*/  LDC R1, c[0x0][0x37c] ;  /* 0x0000df00ff017b82 */ /* 0x000fe20000000800 */
[----:B------:R-:W0:Y:S07]  /*0010*/  S2R R5, SR_TID.Y ;  /* 0x0000000000057919 */ /* 0x000e2e0000002200 */
[----:B------:R-:W1:Y:S01]  /*0020*/  LDC R2, c[0x0][0x360] ;  /* 0x0000d800ff027b82 */ /* 0x000e620000000800 */
[----:B------:R-:W2:Y:S01]  /*0030*/  LDCU UR5, c[0x0][0x3a0] ;  /* 0x00007400ff0577ac */ /* 0x000ea20008000800 */
[----:B------:R-:W1:Y:S01]  /*0040*/  S2R R3, SR_TID.X ;  /* 0x0000000000037919 */ /* 0x000e620000002100 */
[----:B------:R-:W3:Y:S05]  /*0050*/  LDCU UR10, c[0x0][0x39c] ;  /* 0x00007380ff0a77ac */ /* 0x000eea0008000800 */
[----:B------:R-:W0:Y:S08]  /*0060*/  S2UR UR6, SR_CTAID.Y ;  /* 0x00000000000679c3 */ /* 0x000e300000002600 */
[----:B------:R-:W0:Y:S08]  /*0070*/  LDC R0, c[0x0][0x364] ;  /* 0x0000d900ff007b82 */ /* 0x000e300000000800 */
[----:B------:R-:W1:Y:S01]  /*0080*/  S2UR UR4, SR_CTAID.X ;  /* 0x00000000000479c3 */ /* 0x000e620000002500 */
[----:B0-----:R-:W-:-:S05]  /*0090*/  IMAD R0, R0, UR6, R5 ;  /* 0x0000000600007c24 */ /* 0x001fca000f8e0205 */
[----:B--2---:R-:W-:Y:S01]  /*00a0*/  ISETP.GE.AND P0, PT, R0, UR5, PT ;  /* 0x0000000500007c0c */ /* 0x004fe2000bf06270 */
[----:B-1----:R-:W-:-:S05]  /*00b0*/  IMAD R2, R2, UR4, R3 ;  /* 0x0000000402027c24 */ /* 0x002fca000f8e0203 */
[----:B---3--:R-:W-:-:S13]  /*00c0*/  ISETP.GE.OR P0, PT, R2, UR10, P0 ;  /* 0x0000000a02007c0c */ /* 0x008fda0008706670 */
[----:B------:R-:W-:Y:S05]  /*00d0*/  @P0 EXIT ;  /* 0x000000000000094d */ /* 0x000fea0003800000 */
[----:B------:R-:W0:Y:S01]  /*00e0*/  LDC R3, c[0x0][0x3b0] ;  /* 0x0000ec00ff037b82 */ /* 0x000e220000000800 */
[----:B------:R-:W1:Y:S01]  /*00f0*/  LDCU.64 UR6, c[0x0][0x358] ;  /* 0x00006b00ff0677ac */ /* 0x000e620008000a00 */
[C---:B0-----:R-:W-:Y:S01]  /*0100*/  FMUL R6, R3.reuse, 0.63661974668502807617 ;  /* 0x3f22f98303067820 */ /* 0x041fe20000400000 */
[----:B------:R-:W-:-:S03]  /*0110*/  FSETP.GE.AND P0, PT, |R3|, 105615, PT ;  /* 0x47ce47800300780b */ /* 0x000fc60003f06200 */
[----:B------:R0:W2:Y:S02]  /*0120*/  F2I.NTZ R16, R6 ;  /* 0x0000000600107305 */ /* 0x0000a40000203100 */
[----:B0-----:R-:W-:Y:S02]  /*0130*/  P2R R6, PR, RZ, 0x1 ;  /* 0x00000001ff067803 */ /* 0x001fe40000000000 */
[----:B--2---:R-:W-:-:S05]  /*0140*/  I2FP.F32.S32 R4, R16 ;  /* 0x0000001000047245 */ /* 0x004fca0000201400 */
[----:B------:R-:W-:-:S04]  /*0150*/  FFMA R5, R4, -1.5707962512969970703, R3 ;  /* 0xbfc90fda04057823 */ /* 0x000fc80000000003 */
[----:B------:R-:W-:-:S04]  /*0160*/  FFMA R5, R4, -7.5497894158615963534e-08, R5 ;  /* 0xb3a2216804057823 */ /* 0x000fc80000000005 */
[----:B------:R-:W-:Y:S01]  /*0170*/  FFMA R4, R4, -5.3903029534742383927e-15, R5 ;  /* 0xa7c234c504047823 */ /* 0x000fe20000000005 */
[----:B------:R-:W-:-:S03]  /*0180*/  IMAD.MOV.U32 R5, RZ, RZ, R16 ;  /* 0x000000ffff057224 */ /* 0x000fc600078e0010 */
[----:B------:R-:W-:Y:S01]  /*0190*/  IMAD.MOV.U32 R12, RZ, RZ, R4 ;  /* 0x000000ffff0c7224 */ /* 0x000fe200078e0004 */
[----:B-1----:R-:W-:Y:S06]  /*01a0*/  @!P0 BRA `(.L_x_105) ;  /* 0x0000000400748947 */ /* 0x002fec0003800000 */
[----:B------:R-:W-:-:S13]  /*01b0*/  FSETP.NEU.AND P0, PT, |R3|, +INF , PT ;  /* 0x7f8000000300780b */ /* 0x000fda0003f0d200 */
[----:B------:R-:W-:Y:S01]  /*01c0*/  @!P0 FMUL R12, RZ, R3 ;  /* 0x00000003ff0c8220 */ /* 0x000fe20000400000 */
[----:B------:R-:W-:Y:S01]  /*01d0*/  @!P0 IMAD.MOV.U32 R16, RZ, RZ, RZ ;  /* 0x000000ffff108224 */ /* 0x000fe200078e00ff */
[----:B------:R-:W-:Y:S06]  /*01e0*/  @!P0 BRA `(.L_x_105) ;  /* 0x0000000400648947 */ /* 0x000fec0003800000 */
[----:B------:R-:W-:Y:S01]  /*01f0*/  IMAD.SHL.U32 R6, R3, 0x100, RZ ;  /* 0x0000010003067824 */ /* 0x000fe200078e00ff */
[----:B------:R-:W-:Y:S01]  /*0200*/  CS2R R18, SRZ ;  /* 0x0000000000127805 */ /* 0x000fe2000001ff00 */
[----:B------:R-:W-:Y:S01]  /*0210*/  IMAD.MOV.U32 R12, RZ, RZ, RZ ;  /* 0x000000ffff0c7224 */ /* 0x000fe200078e00ff */
[----:B------:R-:W0:Y:S02]  /*0220*/  LDCU.64 UR8, c[0x4][URZ] ;  /* 0x01000000ff0877ac */ /* 0x000e240008000a00 */
[----:B------:R-:W-:Y:S01]  /*0230*/  LOP3.LUT R13, R6, 0x80000000, RZ, 0xfc, !PT ;  /* 0x80000000060d7812 */ /* 0x000fe200078efcff */
[----:B------:R-:W-:-:S06]  /*0240*/  UMOV UR4, URZ ;  /* 0x000000ff00047c82 */ /* 0x000fcc0008000000 */
.L_x_106:
[----:B0-----:R-:W-:Y:S02]  /*0250*/  IMAD.U32 R16, RZ, RZ, UR8 ;  /* 0x00000008ff107e24 */ /* 0x001fe4000f8e00ff */
[----:B------:R-:W-:-:S05]  /*0260*/  IMAD.U32 R17, RZ, RZ, UR9 ;  /* 0x00000009ff117e24 */ /* 0x000fca000f8e00ff */
[----:B------:R-:W2:Y:S01]  /*0270*/  LDG.E.CONSTANT R14, desc[UR6][R16.64] ;  /* 0x00000006100e7981 */ /* 0x000ea2000c1e9900 */
[----:B------:R-:W-:Y:S01]  /*0280*/  UIADD3 UR4, UPT, UPT, UR4, 0x1, URZ ;  /* 0x0000000104047890 */ /* 0x000fe2000fffe0ff */
[C---:B------:R-:W-:Y:S01]  /*0290*/  ISETP.EQ.AND P0, PT, R18.reuse, RZ, PT ;  /* 0x000000ff1200720c */ /* 0x040fe20003f02270 */
[----:B------:R-:W-:Y:S01]  /*02a0*/  UIADD3 UR8, UP1, UPT, UR8, 0x4, URZ ;  /* 0x0000000408087890 */ /* 0x000fe2000ff3e0ff */
[C---:B------:R-:W-:Y:S01]  /*02b0*/  ISETP.EQ.AND P1, PT, R18.reuse, 0x4, PT ;  /* 0x000000041200780c */ /* 0x040fe20003f22270 */
[----:B------:R-:W-:Y:S01]  /*02c0*/  UISETP.NE.AND UP0, UPT, UR4, 0x6, UPT ;  /* 0x000000060400788c */ /* 0x000fe2000bf05270 */
[C---:B------:R-:W-:Y:S01]  /*02d0*/  ISETP.EQ.AND P3, PT, R18.reuse, 0xc, PT ;  /* 0x0000000c1200780c */ /* 0x040fe20003f62270 */
[----:B------:R-:W-:Y:S01]  /*02e0*/  UIADD3.X UR9, UPT, UPT, URZ, UR9, URZ, UP1, !UPT ;  /* 0x00000009ff097290 */ /* 0x000fe20008ffe4ff */
[C---:B------:R-:W-:Y:S02]  /*02f0*/  ISETP.EQ.AND P4, PT, R18.reuse, 0x10, PT ;  /* 0x000000101200780c */ /* 0x040fe40003f82270 */
[----:B------:R-:W-:Y:S01]  /*0300*/  ISETP.EQ.AND P5, PT, R18, 0x14, PT ;  /* 0x000000141200780c */ /* 0x000fe20003fa2270 */
[----:B--2---:R-:W-:-:S03]  /*0310*/  IMAD.WIDE.U32 R14, R14, R13, RZ ;  /* 0x0000000d0e0e7225 */ /* 0x004fc600078e00ff */
[----:B------:R-:W-:-:S04]  /*0320*/  IADD3 R14, P2, PT, R14, R12, RZ ;  /* 0x0000000c0e0e7210 */ /* 0x000fc80007f5e0ff */
[----:B------:R-:W-:Y:S01]  /*0330*/  @P0 MOV R6, R14 ;  /* 0x0000000e00060202 */ /* 0x000fe20000000f00 */
[----:B------:R-:W-:Y:S01]  /*0340*/  IMAD.X R12, R15, 0x1, R19, P2 ;  /* 0x000000010f0c7824 */ /* 0x000fe200010e0613 */
[C---:B------:R-:W-:Y:S01]  /*0350*/  ISETP.EQ.AND P2, PT, R18.reuse, 0x8, PT ;  /* 0x000000081200780c */ /* 0x040fe20003f42270 */
[--C-:B------:R-:W-:Y:S02]  /*0360*/  @P1 IMAD.MOV.U32 R7, RZ, RZ, R14.reuse ;  /* 0x000000ffff071224 */ /* 0x100fe400078e000e */
[--C-:B------:R-:W-:Y:S02]  /*0370*/  @P3 IMAD.MOV.U32 R9, RZ, RZ, R14.reuse ;  /* 0x000000ffff093224 */ /* 0x100fe400078e000e */
[--C-:B------:R-:W-:Y:S02]  /*0380*/  @P4 IMAD.MOV.U32 R10, RZ, RZ, R14.reuse ;  /* 0x000000ffff0a4224 */ /* 0x100fe400078e000e */
[----:B------:R-:W-:Y:S02]  /*0390*/  @P5 IMAD.MOV.U32 R11, RZ, RZ, R14 ;  /* 0x000000ffff0b5224 */ /* 0x000fe400078e000e */
[----:B------:R-:W-:-:S04]  /*03a0*/  VIADD R18, R18, 0x4 ;  /* 0x0000000412127836 */ /* 0x000fc80000000000 */
[----:B------:R-:W-:Y:S01]  /*03b0*/  @P2 IMAD.MOV.U32 R8, RZ, RZ, R14 ;  /* 0x000000ffff082224 */ /* 0x000fe200078e000e */
[----:B------:R-:W-:Y:S06]  /*03c0*/  BRA.U UP0, `(.L_x_106) ;  /* 0xfffffffd00a07547 */ /* 0x000fec000b83ffff */
[----:B------:R-:W-:-:S04]  /*03d0*/  SHF.R.U32.HI R13, RZ, 0x17, R3 ;  /* 0x00000017ff0d7819 */ /* 0x000fc80000011603 */
[C---:B------:R-:W-:Y:S02]  /*03e0*/  LOP3.LUT R14, R13.reuse, 0xe0, RZ, 0xc0, !PT ;  /* 0x000000e00d0e7812 */ /* 0x040fe400078ec0ff */
[----:B------:R-:W-:-:S03]  /*03f0*/  LOP3.LUT P6, RZ, R13, 0x1f, RZ, 0xc0, !PT ;  /* 0x0000001f0dff7812 */ /* 0x000fc600078cc0ff */
[----:B------:R-:W-:-:S05]  /*0400*/  VIADD R14, R14, 0xffffff80 ;  /* 0xffffff800e0e7836 */ /* 0x000fca0000000000 */
[----:B------:R-:W-:-:S05]  /*0410*/  SHF.R.U32.HI R14, RZ, 0x5, R14 ;  /* 0x00000005ff0e7819 */ /* 0x000fca000001160e */
[----:B------:R-:W-:-:S05]  /*0420*/  IMAD.U32 R17, R14, -0x4, RZ ;  /* 0xfffffffc0e117824 */ /* 0x000fca00078e00ff */
[C---:B------:R-:W-:Y:S02]  /*0430*/  ISETP.EQ.AND P3, PT, R17.reuse, -0x18, PT ;  /* 0xffffffe81100780c */ /* 0x040fe40003f62270 */
[C---:B------:R-:W-:Y:S02]  /*0440*/  ISETP.EQ.AND P4, PT, R17.reuse, -0x14, PT ;  /* 0xffffffec1100780c */ /* 0x040fe40003f82270 */
[C---:B------:R-:W-:Y:S02]  /*0450*/  ISETP.EQ.AND P0, PT, R17.reuse, -0x10, PT ;  /* 0xfffffff01100780c */ /* 0x040fe40003f02270 */
[C---:B------:R-:W-:Y:S02]  /*0460*/  ISETP.EQ.AND P1, PT, R17.reuse, -0xc, PT ;  /* 0xfffffff41100780c */ /* 0x040fe40003f22270 */
[C---:B------:R-:W-:Y:S02]  /*0470*/  ISETP.EQ.AND P2, PT, R17.reuse, -0x8, PT ;  /* 0xfffffff81100780c */ /* 0x040fe40003f42270 */
[----:B------:R-:W-:-:S03]  /*0480*/  ISETP.EQ.AND P5, PT, R17, 0x4, PT ;  /* 0x000000041100780c */ /* 0x000fc60003fa2270 */
[----:B------:R-:W-:Y:S02]  /*0490*/  @P3 MOV R14, R6 ;  /* 0x00000006000e3202 */ /* 0x000fe40000000f00 */
[----:B------:R-:W-:Y:S01]  /*04a0*/  @P4 IMAD.MOV.U32 R15, RZ, RZ, R6 ;  /* 0x000000ffff0f4224 */ /* 0x000fe200078e0006 */
[C---:B------:R-:W-:Y:S01]  /*04b0*/  ISETP.EQ.AND P3, PT, R17.reuse, -0x4, PT ;  /* 0xfffffffc1100780c */ /* 0x040fe20003f62270 */
[----:B------:R-:W-:Y:S01]  /*04c0*/  @P4 IMAD.MOV.U32 R14, RZ, RZ, R7 ;  /* 0x000000ffff0e4224 */ /* 0x000fe200078e0007 */
[----:B------:R-:W-:Y:S01]  /*04d0*/  ISETP.EQ.AND P4, PT, R17, RZ, PT ;  /* 0x000000ff1100720c */ /* 0x000fe20003f82270 */
[----:B------:R-:W-:Y:S02]  /*04e0*/  @P0 IMAD.MOV.U32 R14, RZ, RZ, R8 ;  /* 0x000000ffff0e0224 */ /* 0x000fe400078e0008 */
[----:B------:R-:W-:Y:S02]  /*04f0*/  @P1 IMAD.MOV.U32 R14, RZ, RZ, R9 ;  /* 0x000000ffff0e1224 */ /* 0x000fe400078e0009 */
[----:B------:R-:W-:-:S02]  /*0500*/  @P2 IMAD.MOV.U32 R14, RZ, RZ, R10 ;  /* 0x000000ffff0e2224 */ /* 0x000fc400078e000a */
[----:B------:R-:W-:Y:S02]  /*0510*/  @P0 IMAD.MOV.U32 R15, RZ, RZ, R7 ;  /* 0x000000ffff0f0224 */ /* 0x000fe400078e0007 */
[----:B------:R-:W-:Y:S02]  /*0520*/  @P1 IMAD.MOV.U32 R15, RZ, RZ, R8 ;  /* 0x000000ffff0f1224 */ /* 0x000fe400078e0008 */
[----:B------:R-:W-:Y:S02]  /*0530*/  @P3 IMAD.MOV.U32 R14, RZ, RZ, R11 ;  /* 0x000000ffff0e3224 */ /* 0x000fe400078e000b */
[----:B------:R-:W-:Y:S02]  /*0540*/  @P4 IMAD.MOV.U32 R14, RZ, RZ, R12 ;  /* 0x000000ffff0e4224 */ /* 0x000fe400078e000c */
[----:B------:R-:W-:Y:S01]  /*0550*/  @P2 IMAD.MOV.U32 R15, RZ, RZ, R9 ;  /* 0x000000ffff0f2224 */ /* 0x000fe200078e0009 */
[----:B------:R-:W-:Y:S01]  /*0560*/  @P3 MOV R15, R10 ;  /* 0x0000000a000f3202 */ /* 0x000fe20000000f00 */
[----:B------:R-:W-:-:S02]  /*0570*/  @P4 IMAD.MOV.U32 R15, RZ, RZ, R11 ;  /* 0x000000ffff0f4224 */ /* 0x000fc400078e000b */
[----:B------:R-:W-:Y:S02]  /*0580*/  @P5 IMAD.MOV.U32 R15, RZ, RZ, R12 ;  /* 0x000000ffff0f5224 */ /* 0x000fe400078e000c */
[----:B------:R-:W-:Y:S01]  /*0590*/  IMAD.MOV.U32 R16, RZ, RZ, R14 ;  /* 0x000000ffff107224 */ /* 0x000fe200078e000e */
[----:B------:R-:W-:Y:S06]  /*05a0*/  @!P6 BRA `(.L_x_107) ;  /* 0x00000000002ce947 */ /* 0x000fec0003800000 */
[----:B------:R-:W-:Y:S01]  /*05b0*/  @P0 IMAD.MOV.U32 R14, RZ, RZ, R6 ;  /* 0x000000ffff0e0224 */ /* 0x000fe200078e0006 */
[----:B------:R-:W-:Y:S01]  /*05c0*/  ISETP.EQ.AND P0, PT, R17, 0x8, PT ;  /* 0x000000081100780c */ /* 0x000fe20003f02270 */
[----:B------:R-:W-:Y:S01]  /*05d0*/  @P1 IMAD.MOV.U32 R14, RZ, RZ, R7 ;  /* 0x000000ffff0e1224 */ /* 0x000fe200078e0007 */
[----:B------:R-:W-:Y:S01]  /*05e0*/  LOP3.LUT R13, R13, 0x1f, RZ, 0xc0, !PT ;  /* 0x0000001f0d0d7812 */ /* 0x000fe200078ec0ff */
[----:B------:R-:W-:Y:S01]  /*05f0*/  @P2 IMAD.MOV.U32 R14, RZ, RZ, R8 ;  /* 0x000000ffff0e2224 */ /* 0x000fe200078e0008 */
[----:B------:R-:W-:Y:S01]  /*0600*/  @P3 MOV R14, R9 ;  /* 0x00000009000e3202 */ /* 0x000fe20000000f00 */
[----:B------:R-:W-:Y:S01]  /*0610*/  @P4 IMAD.MOV.U32 R14, RZ, RZ, R10 ;  /* 0x000000ffff0e4224 */ /* 0x000fe200078e000a */
[----:B------:R-:W-:Y:S01]  /*0620*/  SHF.L.W.U32.HI R16, R15, R13, R16 ;  /* 0x0000000d0f107219 */ /* 0x000fe20000010e10 */
[----:B------:R-:W-:-:S06]  /*0630*/  @P5 IMAD.MOV.U32 R14, RZ, RZ, R11 ;  /* 0x000000ffff0e5224 */ /* 0x000fcc00078e000b */
[----:B------:R-:W-:-:S05]  /*0640*/  @P0 IMAD.MOV.U32 R14, RZ, RZ, R12 ;  /* 0x000000ffff0e0224 */ /* 0x000fca00078e000c */
[----:B------:R-:W-:-:S07]  /*0650*/  SHF.L.W.U32.HI R15, R14, R13, R15 ;  /* 0x0000000d0e0f7219 */ /* 0x000fce0000010e0f */
.L_x_107:
[C---:B------:R-:W-:Y:S01]  /*0660*/  SHF.L.W.U32.HI R17, R15.reuse, 0x2, R16 ;  /* 0x000000020f117819 */ /* 0x040fe20000010e10 */
[----:B------:R-:W-:Y:S01]  /*0670*/  IMAD.SHL.U32 R12, R15, 0x4, RZ ;  /* 0x000000040f0c7824 */ /* 0x000fe200078e00ff */
[----:B------:R-:W-:Y:S01]  /*0680*/  UMOV UR8, 0x54442d19 ;  /* 0x54442d1900087882 */ /* 0x000fe20000000000 */
[----:B------:R-:W-:Y:S01]  /*0690*/  UMOV UR9, 0x3bf921fb ;  /* 0x3bf921fb00097882 */ /* 0x000fe20000000000 */
[----:B------:R-:W-:Y:S02]  /*06a0*/  SHF.R.S32.HI R13, RZ, 0x1f, R17 ;  /* 0x0000001fff0d7819 */ /* 0x000fe40000011411 */
[----:B------:R-:W-:Y:S02]  /*06b0*/  ISETP.GE.AND P0, PT, R3, RZ, PT ;  /* 0x000000ff0300720c */ /* 0x000fe40003f06270 */
[C---:B------:R-:W-:Y:S02]  /*06c0*/  LOP3.LUT R12, R13.reuse, R12, RZ, 0x3c, !PT ;  /* 0x0000000c0d0c7212 */ /* 0x040fe400078e3cff */
[----:B------:R-:W-:-:S02]  /*06d0*/  LOP3.LUT R13, R13, R17, RZ, 0x3c, !PT ;  /* 0x000000110d0d7212 */ /* 0x000fc400078e3cff */
[----:B------:R-:W-:Y:S02]  /*06e0*/  SHF.R.U32.HI R16, RZ, 0x1e, R16 ;  /* 0x0000001eff107819 */ /* 0x000fe40000011610 */
[C---:B------:R-:W-:Y:S02]  /*06f0*/  LOP3.LUT R18, R17.reuse, R3, RZ, 0x3c, !PT ;  /* 0x0000000311127212 */ /* 0x040fe400078e3cff */
[----:B------:R-:W0:Y:S01]  /*0700*/  I2F.F64.S64 R12, R12 ;  /* 0x0000000c000c7312 */ /* 0x000e220000301c00 */
[----:B------:R-:W-:Y:S02]  /*0710*/  LEA.HI R16, R17, R16, RZ, 0x1 ;  /* 0x0000001011107211 */ /* 0x000fe400078f08ff */
[----:B------:R-:W-:-:S03]  /*0720*/  ISETP.GE.AND P1, PT, R18, RZ, PT ;  /* 0x000000ff1200720c */ /* 0x000fc60003f26270 */
[----:B------:R-:W-:-:S04]  /*0730*/  IMAD.MOV R17, RZ, RZ, -R16 ;  /* 0x000000ffff117224 */ /* 0x000fc800078e0a10 */
[----:B------:R-:W-:Y:S01]  /*0740*/  @!P0 IMAD.MOV.U32 R16, RZ, RZ, R17 ;  /* 0x000000ffff108224 */ /* 0x000fe200078e0011 */
[----:B0-----:R-:W-:-:S10]  /*0750*/  DMUL R14, R12, UR8 ;  /* 0x000000080c0e7c28 */ /* 0x001fd40008000000 */
[----:B------:R-:W0:Y:S02]  /*0760*/  F2F.F32.F64 R14, R14 ;  /* 0x0000000e000e7310 */ /* 0x000e240000301000 */
[----:B0-----:R-:W-:-:S07]  /*0770*/  FSEL R12, -R14, R14, !P1 ;  /* 0x0000000e0e0c7208 */ /* 0x001fce0004800100 */
.L_x_105:
[----:B------:R-:W-:Y:S01]  /*0780*/  LOP3.LUT R17, R16, 0x1, RZ, 0xc0, !PT ;  /* 0x0000000110117812 */ /* 0x000fe200078ec0ff */
[----:B------:R-:W-:Y:S02]  /*0790*/  IMAD.MOV.U32 R13, RZ, RZ, 0x37cbac00 ;  /* 0x37cbac00ff0d7424 */ /* 0x000fe400078e00ff */
[----:B------:R-:W-:Y:S01]  /*07a0*/  FMUL R14, R12, R12 ;  /* 0x0000000c0c0e7220 */ /* 0x000fe20000400000 */
[----:B------:R-:W-:Y:S01]  /*07b0*/  IADD3 R18, PT, PT, R16, 0x1, RZ ;  /* 0x0000000110127810 */ /* 0x000fe20007ffe0ff */
[----:B------:R-:W-:Y:S01]  /*07c0*/  IMAD.MOV.U32 R16, RZ, RZ, 0x3e2aaaa8 ;  /* 0x3e2aaaa8ff107424 */ /* 0x000fe200078e00ff */
[----:B------:R-:W-:Y:S01]  /*07d0*/  ISETP.NE.U32.AND P0, PT, R17, 0x1, PT ;  /* 0x000000011100780c */ /* 0x000fe20003f05070 */
[----:B------:R-:W-:Y:S01]  /*07e0*/  FFMA R15, R14, R13, -0.0013887860113754868507 ;  /* 0xbab607ed0e0f7423 */ /* 0x000fe2000000000d */
[----:B------:R-:W-:Y:S01]  /*07f0*/  IMAD.MOV.U32 R17, RZ, RZ, 0x3c0885e4 ;  /* 0x3c0885e4ff117424 */ /* 0x000fe200078e00ff */
[----:B------:R-:W-:Y:S02]  /*0800*/  FSETP.GE.AND P2, PT, |R3|, 105615, PT ;  /* 0x47ce47800300780b */ /* 0x000fe40003f46200 */
[----:B------:R-:W-:-:S02]  /*0810*/  LOP3.LUT P1, RZ, R18, 0x2, RZ, 0xc0, !PT ;  /* 0x0000000212ff7812 */ /* 0x000fc4000782c0ff */
[----:B------:R-:W-:Y:S02]  /*0820*/  FSEL R15, R15, -0.00019574658654164522886, P0 ;  /* 0xb94d41530f0f7808 */ /* 0x000fe40000000000 */
[----:B------:R-:W-:Y:S02]  /*0830*/  FSEL R17, R17, 0.041666727513074874878, !P0 ;  /* 0x3d2aaabb11117808 */ /* 0x000fe40004000000 */
[----:B------:R-:W-:Y:S02]  /*0840*/  FSEL R12, R12, 1, !P0 ;  /* 0x3f8000000c0c7808 */ /* 0x000fe40004000000 */
[----:B------:R-:W-:Y:S01]  /*0850*/  FSEL R16, -R16, -0.4999999701976776123, !P0 ;  /* 0xbeffffff10107808 */ /* 0x000fe20004000100 */
[C---:B------:R-:W-:Y:S02]  /*0860*/  FFMA R17, R14.reuse, R15, R17 ;  /* 0x0000000f0e117223 */ /* 0x040fe40000000011 */
[C---:B------:R-:W-:Y:S02]  /*0870*/  FFMA R15, R14.reuse, R12, RZ ;  /* 0x0000000c0e0f7223 */ /* 0x040fe400000000ff */
[----:B------:R-:W-:Y:S01]  /*0880*/  FFMA R16, R14, R17, R16 ;  /* 0x000000110e107223 */ /* 0x000fe20000000010 */
[----:B------:R-:W-:-:S03]  /*0890*/  IMAD.MOV.U32 R14, RZ, RZ, R4 ;  /* 0x000000ffff0e7224 */ /* 0x000fc600078e0004 */
[----:B------:R-:W-:Y:S01]  /*08a0*/  FFMA R18, R15, R16, R12 ;  /* 0x000000100f127223 */ /* 0x000fe2000000000c */
[----:B------:R-:W-:-:S03]  /*08b0*/  IMAD.MOV.U32 R12, RZ, RZ, R5 ;  /* 0x000000ffff0c7224 */ /* 0x000fc600078e0005 */
[----:B------:R-:W-:Y:S01]  /*08c0*/  @P1 FADD R18, RZ, -R18 ;  /* 0x80000012ff121221 */ /* 0x000fe20000000000 */
[----:B------:R-:W-:Y:S06]  /*08d0*/  @!P2 BRA `(.L_x_108) ;  /* 0x000000040070a947 */ /* 0x000fec0003800000 */
        /* <DEDUP_REMOVED lines=10> */
.L_x_109:
        /* <DEDUP_REMOVED lines=14> */
[----:B------:R-:W-:Y:S01]  /*0a60*/  IADD3.X R19, PT, PT, R17, R21, RZ, P2, !PT ;  /* 0x0000001511137210 */ /* 0x000fe200017fe4ff */
[--C-:B------:R-:W-:Y:S01]  /*0a70*/  @P0 IMAD.MOV.U32 R6, RZ, RZ, R12.reuse ;  /* 0x000000ffff060224 */ /* 0x100fe200078e000c */
        /* <DEDUP_REMOVED lines=12> */
[----:B------:R-:W-:-:S04]  /*0b40*/  SHF.R.U32.HI R12, RZ, 0x5, R12 ;  /* 0x00000005ff0c7819 */ /* 0x000fc8000001160c */
[----:B------:R-:W-:-:S04]  /*0b50*/  LEA R17, -R12, RZ, 0x2 ;  /* 0x000000ff0c117211 */ /* 0x000fc800078e11ff */
[C---:B------:R-:W-:Y:S02]  /*0b60*/  ISETP.EQ.AND P3, PT, R17.reuse, -0x18, PT ;  /* 0xffffffe81100780c */ /* 0x040fe40003f62270 */
[C---:B------:R-:W-:Y:S02]  /*0b70*/  ISETP.EQ.AND P4, PT, R17.reuse, -0x14, PT ;  /* 0xffffffec1100780c */ /* 0x040fe40003f82270 */
[C---:B------:R-:W-:Y:S02]  /*0b80*/  ISETP.EQ.AND P0, PT, R17.reuse, -0x10, PT ;  /* 0xfffffff01100780c */ /* 0x040fe40003f02270 */
[C---:B------:R-:W-:Y:S02]  /*0b90*/  ISETP.EQ.AND P1, PT, R17.reuse, -0xc, PT ;  /* 0xfffffff41100780c */ /* 0x040fe40003f22270 */
[C---:B------:R-:W-:Y:S02]  /*0ba0*/  ISETP.EQ.AND P2, PT, R17.reuse, -0x8, PT ;  /* 0xfffffff81100780c */ /* 0x040fe40003f42270 */
[----:B------:R-:W-:-:S03]  /*0bb0*/  ISETP.EQ.AND P5, PT, R17, 0x4, PT ;  /* 0x000000041100780c */ /* 0x000fc60003fa2270 */
[--C-:B------:R-:W-:Y:S01]  /*0bc0*/  @P3 IMAD.MOV.U32 R12, RZ, RZ, R6.reuse ;  /* 0x000000ffff0c3224 */ /* 0x100fe200078e0006 */
[C---:B------:R-:W-:Y:S01]  /*0bd0*/  ISETP.EQ.AND P3, PT, R17.reuse, -0x4, PT ;  /* 0xfffffffc1100780c */ /* 0x040fe20003f62270 */
[----:B------:R-:W-:Y:S02]  /*0be0*/  @P4 IMAD.MOV.U32 R14, RZ, RZ, R6 ;  /* 0x000000ffff0e4224 */ /* 0x000fe400078e0006 */
[--C-:B------:R-:W-:Y:S01]  /*0bf0*/  @P4 IMAD.MOV.U32 R12, RZ, RZ, R7.reuse ;  /* 0x000000ffff0c4224 */ /* 0x100fe200078e0007 */
[----:B------:R-:W-:Y:S01]  /*0c00*/  ISETP.EQ.AND P4, PT, R17, RZ, PT ;  /* 0x000000ff1100720c */ /* 0x000fe20003f82270 */
[----:B------:R-:W-:Y:S02]  /*0c10*/  @P0 IMAD.MOV.U32 R14, RZ, RZ, R7 ;  /* 0x000000ffff0e0224 */ /* 0x000fe400078e0007 */
[--C-:B------:R-:W-:Y:S02]  /*0c20*/  @P0 IMAD.MOV.U32 R12, RZ, RZ, R8.reuse ;  /* 0x000000ffff0c0224 */ /* 0x100fe400078e0008 */
[----:B------:R-:W-:-:S02]  /*0c30*/  @P1 IMAD.MOV.U32 R14, RZ, RZ, R8 ;  /* 0x000000ffff0e1224 */ /* 0x000fc400078e0008 */
[--C-:B------:R-:W-:Y:S01]  /*0c40*/  @P1 IMAD.MOV.U32 R12, RZ, RZ, R9.reuse ;  /* 0x000000ffff0c1224 */ /* 0x100fe200078e0009 */
[----:B------:R-:W-:Y:S01]  /*0c50*/  @P2 MOV R12, R10 ;  /* 0x0000000a000c2202 */ /* 0x000fe20000000f00 */
[----:B------:R-:W-:Y:S02]  /*0c60*/  @P2 IMAD.MOV.U32 R14, RZ, RZ, R9 ;  /* 0x000000ffff0e2224 */ /* 0x000fe400078e0009 */
[----:B------:R-:W-:Y:S02]  /*0c70*/  @P3 IMAD.MOV.U32 R14, RZ, RZ, R10 ;  /* 0x000000ffff0e3224 */ /* 0x000fe400078e000a */
[--C-:B------:R-:W-:Y:S02]  /*0c80*/  @P3 IMAD.MOV.U32 R12, RZ, RZ, R11.reuse ;  /* 0x000000ffff0c3224 */ /* 0x100fe400078e000b */
[----:B------:R-:W-:Y:S02]  /*0c90*/  @P4 IMAD.MOV.U32 R14, RZ, RZ, R11 ;  /* 0x000000ffff0e4224 */ /* 0x000fe400078e000b */
[----:B------:R-:W-:-:S02]  /*0ca0*/  @P4 IMAD.MOV.U32 R12, RZ, RZ, R19 ;  /* 0x000000ffff0c4224 */ /* 0x000fc400078e0013 */
[----:B------:R-:W-:Y:S01]  /*0cb0*/  @P5 IMAD.MOV.U32 R14, RZ, RZ, R19 ;  /* 0x000000ffff0e5224 */ /* 0x000fe200078e0013 */
        /* <DEDUP_REMOVED lines=12> */
.L_x_110:
        /* <DEDUP_REMOVED lines=18> */
.L_x_108:
[----:B------:R-:W-:Y:S01]  /*0ea0*/  FMUL R15, R14, R14 ;  /* 0x0000000e0e0f7220 */ /* 0x000fe20000400000 */
[C---:B------:R-:W-:Y:S01]  /*0eb0*/  LOP3.LUT R17, R12.reuse, 0x1, RZ, 0xc0, !PT ;  /* 0x000000010c117812 */ /* 0x040fe200078ec0ff */
[----:B------:R-:W-:Y:S01]  /*0ec0*/  IMAD.MOV.U32 R20, RZ, RZ, 0x3d2aaabb ;  /* 0x3d2aaabbff147424 */ /* 0x000fe200078e00ff */
[----:B------:R-:W0:Y:S01]  /*0ed0*/  LDCU.64 UR12, c[0x0][0x3a8] ;  /* 0x00007500ff0c77ac */ /* 0x000e220008000a00 */
[----:B------:R-:W-:Y:S01]  /*0ee0*/  FFMA R16, R15, R13, -0.0013887860113754868507 ;  /* 0xbab607ed0f107423 */ /* 0x000fe2000000000d */
[----:B------:R-:W-:Y:S01]  /*0ef0*/  ISETP.NE.U32.AND P0, PT, R17, 0x1, PT ;  /* 0x000000011100780c */ /* 0x000fe20003f05070 */
[----:B------:R-:W-:Y:S01]  /*0f00*/  IMAD.MOV.U32 R17, RZ, RZ, 0x3effffff ;  /* 0x3effffffff117424 */ /* 0x000fe200078e00ff */
[----:B------:R-:W-:Y:S02]  /*0f10*/  LOP3.LUT P1, RZ, R12, 0x2, RZ, 0xc0, !PT ;  /* 0x000000020cff7812 */ /* 0x000fe4000782c0ff */
[----:B------:R-:W-:Y:S02]  /*0f20*/  FSEL R16, R16, -0.00019574658654164522886, !P0 ;  /* 0xb94d415310107808 */ /* 0x000fe40004000000 */
[----:B------:R-:W-:-:S02]  /*0f30*/  FSEL R20, R20, 0.0083327032625675201416, !P0 ;  /* 0x3c0885e414147808 */ /* 0x000fc40004000000 */
[----:B------:R-:W-:Y:S02]  /*0f40*/  FSEL R17, -R17, -0.16666662693023681641, !P0 ;  /* 0xbe2aaaa811117808 */ /* 0x000fe40004000100 */
[----:B------:R-:W-:Y:S01]  /*0f50*/  FSEL R12, R14, 1, P0 ;  /* 0x3f8000000e0c7808 */ /* 0x000fe20000000000 */
[----:B------:R-:W-:Y:S01]  /*0f60*/  FFMA R16, R15, R16, R20 ;  /* 0x000000100f107223 */ /* 0x000fe20000000014 */
[----:B------:R-:W-:Y:S01]  /*0f70*/  FSETP.GE.AND P2, PT, |R3|, 105615, PT ;  /* 0x47ce47800300780b */ /* 0x000fe20003f46200 */
[----:B------:R-:W-:Y:S02]  /*0f80*/  IMAD.MOV.U32 R14, RZ, RZ, R4 ;  /* 0x000000ffff0e7224 */ /* 0x000fe400078e0004 */
[C---:B------:R-:W-:Y:S01]  /*0f90*/  FFMA R16, R15.reuse, R16, R17 ;  /* 0x000000100f107223 */ /* 0x040fe20000000011 */
[----:B------:R-:W-:-:S04]  /*0fa0*/  FFMA R15, R15, R12, RZ ;  /* 0x0000000c0f0f7223 */ /* 0x000fc800000000ff */
[----:B------:R-:W-:Y:S01]  /*0fb0*/  FFMA R12, R15, R16, R12 ;  /* 0x000000100f0c7223 */ /* 0x000fe2000000000c */
[----:B0-----:R-:W-:Y:S01]  /*0fc0*/  FMUL R15, R18, UR12 ;  /* 0x0000000c120f7c20 */ /* 0x001fe20008400000 */
[----:B------:R-:W-:Y:S02]  /*0fd0*/  MOV R18, R5 ;  /* 0x0000000500127202 */ /* 0x000fe40000000f00 */
[----:B------:R-:W-:-:S04]  /*0fe0*/  @P1 FADD R12, RZ, -R12 ;  /* 0x8000000cff0c1221 */ /* 0x000fc80000000000 */
[----:B------:R-:W-:Y:S01]  /*0ff0*/  FFMA R12, R12, UR13, -R15 ;  /* 0x0000000d0c0c7c23 */ /* 0x000fe2000800080f */
        /* <DEDUP_REMOVED lines=11> */
.L_x_112:
        /* <DEDUP_REMOVED lines=36> */
[----:B------:R-:W-:Y:S01]  /*12f0*/  @P3 IMAD.MOV.U32 R18, RZ, RZ, R6 ;  /* 0x000000ffff123224 */ /* 0x000fe200078e0006 */
[C---:B------:R-:W-:Y:S01]  /*1300*/  ISETP.EQ.AND P3, PT, R17.reuse, -0x4, PT ;  /* 0xfffffffc1100780c */ /* 0x040fe20003f62270 */
[--C-:B------:R-:W-:Y:S01]  /*1310*/  @P4 IMAD.MOV.U32 R18, RZ, RZ, R7.reuse ;  /* 0x000000ffff124224 */ /* 0x100fe200078e0007 */
[----:B------:R-:W-:Y:S01]  /*1320*/  @P4 MOV R14, R6 ;  /* 0x00000006000e4202 */ /* 0x000fe20000000f00 */
[----:B------:R-:W-:Y:S01]  /*1330*/  @P0 IMAD.MOV.U32 R14, RZ, RZ, R7 ;  /* 0x000000ffff0e0224 */ /* 0x000fe200078e0007 */
[----:B------:R-:W-:Y:S01]  /*1340*/  ISETP.EQ.AND P4, PT, R17, RZ, PT ;  /* 0x000000ff1100720c */ /* 0x000fe20003f82270 */
[--C-:B------:R-:W-:Y:S02]  /*1350*/  @P0 IMAD.MOV.U32 R18, RZ, RZ, R8.reuse ;  /* 0x000000ffff120224 */ /* 0x100fe400078e0008 */
[----:B------:R-:W-:Y:S02]  /*1360*/  @P1 IMAD.MOV.U32 R14, RZ, RZ, R8 ;  /* 0x000000ffff0e1224 */ /* 0x000fe400078e0008 */
[----:B------:R-:W-:-:S02]  /*1370*/  @P1 IMAD.MOV.U32 R18, RZ, RZ, R9 ;  /* 0x000000ffff121224 */ /* 0x000fc400078e0009 */
[----:B------:R-:W-:Y:S02]  /*1380*/  @P2 IMAD.MOV.U32 R14, RZ, RZ, R9 ;  /* 0x000000ffff0e2224 */ /* 0x000fe400078e0009 */
[--C-:B------:R-:W-:Y:S01]  /*1390*/  @P2 IMAD.MOV.U32 R18, RZ, RZ, R10.reuse ;  /* 0x000000ffff122224 */ /* 0x100fe200078e000a */
[----:B------:R-:W-:Y:S01]  /*13a0*/  @P3 MOV R18, R11 ;  /* 0x0000000b00123202 */ /* 0x000fe20000000f00 */
[----:B------:R-:W-:Y:S02]  /*13b0*/  @P3 IMAD.MOV.U32 R14, RZ, RZ, R10 ;  /* 0x000000ffff0e3224 */ /* 0x000fe400078e000a */
[----:B------:R-:W-:Y:S02]  /*13c0*/  @P4 IMAD.MOV.U32 R14, RZ, RZ, R11 ;  /* 0x000000ffff0e4224 */ /* 0x000fe400078e000b */
[--C-:B------:R-:W-:Y:S02]  /*13d0*/  @P4 IMAD.MOV.U32 R18, RZ, RZ, R19.reuse ;  /* 0x000000ffff124224 */ /* 0x100fe400078e0013 */
[----:B------:R-:W-:Y:S01]  /*13e0*/  @P5 IMAD.MOV.U32 R14, RZ, RZ, R19 ;  /* 0x000000ffff0e5224 */ /* 0x000fe200078e0013 */
[----:B------:R-:W-:Y:S06]  /*13f0*/  @!P6 BRA `(.L_x_113) ;  /* 0x00000000002ce947 */ /* 0x000fec0003800000 */
[----:B------:R-:W-:Y:S01]  /*1400*/  @P0 IMAD.MOV.U32 R15, RZ, RZ, R6 ;  /* 0x000000ffff0f0224 */ /* 0x000fe200078e0006 */
[----:B------:R-:W-:Y:S01]  /*1410*/  ISETP.EQ.AND P0, PT, R17, 0x8, PT ;  /* 0x000000081100780c */ /* 0x000fe20003f02270 */
[----:B------:R-:W-:Y:S01]  /*1420*/  @P1 IMAD.MOV.U32 R15, RZ, RZ, R7 ;  /* 0x000000ffff0f1224 */ /* 0x000fe200078e0007 */
[----:B------:R-:W-:Y:S01]  /*1430*/  LOP3.LUT R17, R16, 0x1f, RZ, 0xc0, !PT ;  /* 0x0000001f10117812 */ /* 0x000fe200078ec0ff */
[----:B------:R-:W-:Y:S02]  /*1440*/  @P2 IMAD.MOV.U32 R15, RZ, RZ, R8 ;  /* 0x000000ffff0f2224 */ /* 0x000fe400078e0008 */
[----:B------:R-:W-:Y:S01]  /*1450*/  @P3 IMAD.MOV.U32 R15, RZ, RZ, R9 ;  /* 0x000000ffff0f3224 */ /* 0x000fe200078e0009 */
[----:B------:R-:W-:Y:S01]  /*1460*/  SHF.L.W.U32.HI R18, R14, R17, R18 ;  /* 0x000000110e127219 */ /* 0x000fe20000010e12 */
[----:B------:R-:W-:Y:S01]  /*1470*/  @P4 IMAD.MOV.U32 R15, RZ, RZ, R10 ;  /* 0x000000ffff0f4224 */ /* 0x000fe200078e000a */
[----:B------:R-:W-:-:S05]  /*1480*/  @P5 MOV R15, R11 ;  /* 0x0000000b000f5202 */ /* 0x000fca0000000f00 */
[----:B------:R-:W-:-:S05]  /*1490*/  @P0 IMAD.MOV.U32 R15, RZ, RZ, R19 ;  /* 0x000000ffff0f0224 */ /* 0x000fca00078e0013 */
[----:B------:R-:W-:-:S07]  /*14a0*/  SHF.L.W.U32.HI R14, R15, R17, R14 ;  /* 0x000000110f0e7219 */ /* 0x000fce0000010e0e */
.L_x_113:
        /* <DEDUP_REMOVED lines=18> */
.L_x_111:
[----:B------:R-:W-:Y:S01]  /*15d0*/  FMUL R16, R14, R14 ;  /* 0x0000000e0e107220 */ /* 0x000fe20000400000 */
[----:B------:R-:W-:Y:S01]  /*15e0*/  LOP3.LUT R15, R18, 0x1, RZ, 0xc0, !PT ;  /* 0x00000001120f7812 */ /* 0x000fe200078ec0ff */
[----:B------:R-:W-:Y:S01]  /*15f0*/  IMAD.MOV.U32 R17, RZ, RZ, 0x3d2aaabb ;  /* 0x3d2aaabbff117424 */ /* 0x000fe200078e00ff */
[----:B------:R-:W-:Y:S01]  /*1600*/  FSETP.GE.AND P2, PT, |R3|, 105615, PT ;  /* 0x47ce47800300780b */ /* 0x000fe20003f46200 */
[----:B------:R-:W-:Y:S01]  /*1610*/  FFMA R13, R16, R13, -0.0013887860113754868507 ;  /* 0xbab607ed100d7423 */ /* 0x000fe2000000000d */
[----:B------:R-:W-:Y:S01]  /*1620*/  ISETP.NE.U32.AND P0, PT, R15, 0x1, PT ;  /* 0x000000010f00780c */ /* 0x000fe20003f05070 */
[----:B------:R-:W-:Y:S01]  /*1630*/  IMAD.MOV.U32 R19, RZ, RZ, 0x3effffff ;  /* 0x3effffffff137424 */ /* 0x000fe200078e00ff */
[----:B------:R-:W-:Y:S02]  /*1640*/  LOP3.LUT P1, RZ, R18, 0x2, RZ, 0xc0, !PT ;  /* 0x0000000212ff7812 */ /* 0x000fe4000782c0ff */
[----:B------:R-:W-:Y:S02]  /*1650*/  FSEL R15, R13, -0.00019574658654164522886, !P0 ;  /* 0xb94d41530d0f7808 */ /* 0x000fe40004000000 */
[----:B------:R-:W-:-:S02]  /*1660*/  FSEL R17, R17, 0.0083327032625675201416, !P0 ;  /* 0x3c0885e411117808 */ /* 0x000fc40004000000 */
[----:B------:R-:W-:Y:S02]  /*1670*/  FSEL R13, R14, 1, P0 ;  /* 0x3f8000000e0d7808 */ /* 0x000fe40000000000 */
[----:B------:R-:W-:Y:S01]  /*1680*/  FSEL R14, -R19, -0.16666662693023681641, !P0 ;  /* 0xbe2aaaa8130e7808 */ /* 0x000fe20004000100 */
[C---:B------:R-:W-:Y:S02]  /*1690*/  FFMA R15, R16.reuse, R15, R17 ;  /* 0x0000000f100f7223 */ /* 0x040fe40000000011 */
[C---:B------:R-:W-:Y:S02]  /*16a0*/  FFMA R18, R16.reuse, R13, RZ ;  /* 0x0000000d10127223 */ /* 0x040fe400000000ff */
[----:B------:R-:W-:-:S04]  /*16b0*/  FFMA R14, R16, R15, R14 ;  /* 0x0000000f100e7223 */ /* 0x000fc8000000000e */
[----:B------:R-:W-:Y:S01]  /*16c0*/  FFMA R18, R18, R14, R13 ;  /* 0x0000000e12127223 */ /* 0x000fe2000000000d */
[----:B------:R-:W-:Y:S02]  /*16d0*/  IMAD.MOV.U32 R13, RZ, RZ, R5 ;  /* 0x000000ffff0d7224 */ /* 0x000fe400078e0005 */
[----:B------:R-:W-:Y:S02]  /*16e0*/  IMAD.MOV.U32 R14, RZ, RZ, R4 ;  /* 0x000000ffff0e7224 */ /* 0x000fe400078e0004 */
[----:B------:R-:W-:Y:S01]  /*16f0*/  @P1 FADD R18, RZ, -R18 ;  /* 0x80000012ff121221 */ /* 0x000fe20000000000 */
[----:B------:R-:W-:Y:S06]  /*1700*/  @!P2 BRA `(.L_x_114) ;  /* 0x000000040070a947 */ /* 0x000fec0003800000 */
[----:B------:R-:W-:-:S13]  /*1710*/  FSETP.NEU.AND P0, PT, |R3|, +INF , PT ;  /* 0x7f8000000300780b */ /* 0x000fda0003f0d200 */
[----:B------:R-:W-:Y:S01]  /*1720*/  @!P0 FMUL R14, RZ, R3 ;  /* 0x00000003ff0e8220 */ /* 0x000fe20000400000 */
[----:B------:R-:W-:Y:S01]  /*1730*/  @!P0 MOV R13, RZ ;  /* 0x000000ff000d8202 */ /* 0x000fe20000000f00 */
[----:B------:R-:W-:Y:S06]  /*1740*/  @!P0 BRA `(.L_x_114) ;  /* 0x0000000400608947 */ /* 0x000fec0003800000 */
[----:B------:R-:W-:Y:S01]  /*1750*/  IMAD.SHL.U32 R13, R3, 0x100, RZ ;  /* 0x00000100030d7824 */ /* 0x000fe200078e00ff */
[----:B------:R-:W-:Y:S01]  /*1760*/  CS2R R20, SRZ ;  /* 0x0000000000147805 */ /* 0x000fe2000001ff00 */
[----:B------:R-:W-:Y:S01]  /*1770*/  IMAD.MOV.U32 R19, RZ, RZ, RZ ;  /* 0x000000ffff137224 */ /* 0x000fe200078e00ff */
[----:B------:R-:W0:Y:S02]  /*1780*/  LDCU.64 UR8, c[0x4][URZ] ;  /* 0x01000000ff0877ac */ /* 0x000e240008000a00 */
[----:B------:R-:W-:Y:S01]  /*1790*/  LOP3.LUT R23, R13, 0x80000000, RZ, 0xfc, !PT ;  /* 0x800000000d177812 */ /* 0x000fe200078efcff */
[----:B------:R-:W-:-:S06]  /*17a0*/  UMOV UR4, URZ ;  /* 0x000000ff00047c82 */ /* 0x000fcc0008000000 */
.L_x_115:
        /* <DEDUP_REMOVED lines=13> */
[----:B------:R-:W-:-:S05]  /*1880*/  IADD3 R13, P2, PT, R16, R19, RZ ;  /* 0x00000013100d7210 */ /* 0x000fca0007f5e0ff */
        /* <DEDUP_REMOVED lines=25> */
[----:B------:R-:W-:Y:S01]  /*1a20*/  @P4 IMAD.MOV.U32 R13, RZ, RZ, R7 ;  /* 0x000000ffff0d4224 */ /* 0x000fe200078e0007 */
[----:B------:R-:W-:Y:S01]  /*1a30*/  ISETP.EQ.AND P4, PT, R17, RZ, PT ;  /* 0x000000ff1100720c */ /* 0x000fe20003f82270 */
[--C-:B------:R-:W-:Y:S01]  /*1a40*/  @P0 IMAD.MOV.U32 R13, RZ, RZ, R8.reuse ;  /* 0x000000ffff0d0224 */ /* 0x100fe200078e0008 */
[----:B------:R-:W-:Y:S01]  /*1a50*/  @P0 MOV R14, R7 ;  /* 0x00000007000e0202 */ /* 0x000fe20000000f00 */
[----:B------:R-:W-:Y:S02]  /*1a60*/  @P1 IMAD.MOV.U32 R14, RZ, RZ, R8 ;  /* 0x000000ffff0e1224 */ /* 0x000fe400078e0008 */
[----:B------:R-:W-:-:S02]  /*1a70*/  @P1 IMAD.MOV.U32 R13, RZ, RZ, R9 ;  /* 0x000000ffff0d1224 */ /* 0x000fc400078e0009 */
[----:B------:R-:W-:Y:S02]  /*1a80*/  @P2 IMAD.MOV.U32 R14, RZ, RZ, R9 ;  /* 0x000000ffff0e2224 */ /* 0x000fe400078e0009 */
[--C-:B------:R-:W-:Y:S02]  /*1a90*/  @P2 IMAD.MOV.U32 R13, RZ, RZ, R10.reuse ;  /* 0x000000ffff0d2224 */ /* 0x100fe400078e000a */
[----:B------:R-:W-:Y:S02]  /*1aa0*/  @P3 IMAD.MOV.U32 R14, RZ, RZ, R10 ;  /* 0x000000ffff0e3224 */ /* 0x000fe400078e000a */
[--C-:B------:R-:W-:Y:S01]  /*1ab0*/  @P3 IMAD.MOV.U32 R13, RZ, RZ, R11.reuse ;  /* 0x000000ffff0d3224 */ /* 0x100fe200078e000b */
[----:B------:R-:W-:Y:S01]  /*1ac0*/  @P4 MOV R13, R19 ;  /* 0x00000013000d4202 */ /* 0x000fe20000000f00 */
[----:B------:R-:W-:Y:S02]  /*1ad0*/  @P4 IMAD.MOV.U32 R14, RZ, RZ, R11 ;  /* 0x000000ffff0e4224 */ /* 0x000fe400078e000b */
        /* <DEDUP_REMOVED lines=9> */
[----:B------:R-:W-:Y:S02]  /*1b70*/  @P4 IMAD.MOV.U32 R15, RZ, RZ, R10 ;  /* 0x000000ffff0f4224 */ /* 0x000fe400078e000a */
[----:B------:R-:W-:-:S04]  /*1b80*/  @P5 IMAD.MOV.U32 R15, RZ, RZ, R11 ;  /* 0x000000ffff0f5224 */ /* 0x000fc800078e000b */
[----:B------:R-:W-:-:S05]  /*1b90*/  @P0 IMAD.MOV.U32 R15, RZ, RZ, R19 ;  /* 0x000000ffff0f0224 */ /* 0x000fca00078e0013 */
[----:B------:R-:W-:-:S07]  /*1ba0*/  SHF.L.W.U32.HI R14, R15, R16, R14 ;  /* 0x000000100f0e7219 */ /* 0x000fce0000010e0e */
.L_x_116:
[C---:B------:R-:W-:Y:S01]  /*1bb0*/  SHF.L.W.U32.HI R20, R14.reuse, 0x2, R13 ;  /* 0x000000020e147819 */ /* 0x040fe20000010e0d */
[----:B------:R-:W-:Y:S01]  /*1bc0*/  UMOV UR8, 0x54442d19 ;  /* 0x54442d1900087882 */ /* 0x000fe20000000000 */
[----:B------:R-:W-:Y:S01]  /*1bd0*/  SHF.L.U32 R14, R14, 0x2, RZ ;  /* 0x000000020e0e7819 */ /* 0x000fe200000006ff */
        /* <DEDUP_REMOVED lines=15> */
.L_x_114:
[C---:B------:R-:W-:Y:S01]  /*1cd0*/  LOP3.LUT R17, R13.reuse, 0x1, RZ, 0xc0, !PT ;  /* 0x000000010d117812 */ /* 0x040fe200078ec0ff */
[----:B------:R-:W-:Y:S02]  /*1ce0*/  IMAD.MOV.U32 R15, RZ, RZ, 0x37cbac00 ;  /* 0x37cbac00ff0f7424 */ /* 0x000fe400078e00ff */
[----:B------:R-:W-:Y:S01]  /*1cf0*/  FMUL R16, R14, R14 ;  /* 0x0000000e0e107220 */ /* 0x000fe20000400000 */
[----:B------:R-:W-:Y:S01]  /*1d00*/  VIADD R13, R13, 0x1 ;  /* 0x000000010d0d7836 */ /* 0x000fe20000000000 */
[----:B------:R-:W-:Y:S01]  /*1d10*/  ISETP.NE.U32.AND P0, PT, R17, 0x1, PT ;  /* 0x000000011100780c */ /* 0x000fe20003f05070 */
[----:B------:R-:W-:Y:S02]  /*1d20*/  IMAD.MOV.U32 R17, RZ, RZ, 0x3c0885e4 ;  /* 0x3c0885e4ff117424 */ /* 0x000fe400078e00ff */
[----:B------:R-:W-:Y:S01]  /*1d30*/  FFMA R15, R16, R15, -0.0013887860113754868507 ;  /* 0xbab607ed100f7423 */ /* 0x000fe2000000000f */
[----:B------:R-:W-:Y:S01]  /*1d40*/  IMAD.MOV.U32 R20, RZ, RZ, 0x3e2aaaa8 ;  /* 0x3e2aaaa8ff147424 */ /* 0x000fe200078e00ff */
[----:B------:R-:W-:Y:S01]  /*1d50*/  LOP3.LUT P1, RZ, R13, 0x2, RZ, 0xc0, !PT ;  /* 0x000000020dff7812 */ /* 0x000fe2000782c0ff */
[----:B------:R-:W-:Y:S01]  /*1d60*/  ULEA.HI UR4, UR10, UR10, URZ, 0x1 ;  /* 0x0000000a0a047291 */ /* 0x000fe2000f8f08ff */
[----:B------:R-:W-:Y:S01]  /*1d70*/  FSEL R17, R17, 0.041666727513074874878, !P0 ;  /* 0x3d2aaabb11117808 */ /* 0x000fe20004000000 */
[----:B------:R-:W-:Y:S01]  /*1d80*/  USHF.R.U32.HI UR5, URZ, 0x1, UR5 ;  /* 0x00000001ff057899 */ /* 0x000fe20008011605 */
[----:B------:R-:W-:Y:S01]  /*1d90*/  FSEL R15, R15, -0.00019574658654164522886, P0 ;  /* 0xb94d41530f0f7808 */ /* 0x000fe20000000000 */
[----:B------:R-:W-:Y:S01]  /*1da0*/  USHF.R.S32.HI UR4, URZ, 0x1, UR4 ;  /* 0x00000001ff047899 */ /* 0x000fe20008011404 */
[----:B------:R-:W-:Y:S01]  /*1db0*/  FSEL R13, R14, 1, !P0 ;  /* 0x3f8000000e0d7808 */ /* 0x000fe20004000000 */
[----:B------:R-:W-:Y:S01]  /*1dc0*/  FMUL R18, R18, UR12 ;  /* 0x0000000c12127c20 */ /* 0x000fe20008400000 */
[----:B------:R-:W-:Y:S01]  /*1dd0*/  FSEL R22, -R20, -0.4999999701976776123, !P0 ;  /* 0xbeffffff14167808 */ /* 0x000fe20004000100 */
[C---:B------:R-:W-:Y:S01]  /*1de0*/  FFMA R15, R16.reuse, R15, R17 ;  /* 0x0000000f100f7223 */ /* 0x040fe20000000011 */
[----:B------:R-:W-:Y:S01]  /*1df0*/  FSETP.GE.AND P2, PT, |R3|, 105615, PT ;  /* 0x47ce47800300780b */ /* 0x000fe20003f46200 */
[----:B------:R-:W-:Y:S01]  /*1e00*/  FFMA R14, R16, R13, RZ ;  /* 0x0000000d100e7223 */ /* 0x000fe200000000ff */
[----:B------:R-:W-:-:S02]  /*1e10*/  VIADD R19, R2, -UR4 ;  /* 0x8000000402137c36 */ /* 0x000fc40008000000 */
[----:B------:R-:W-:Y:S01]  /*1e20*/  FFMA R15, R16, R15, R22 ;  /* 0x0000000f100f7223 */ /* 0x000fe20000000016 */
[----:B------:R-:W-:Y:S01]  /*1e30*/  MOV R22, R5 ;  /* 0x0000000500167202 */ /* 0x000fe20000000f00 */
[----:B------:R-:W-:Y:S02]  /*1e40*/  IMAD.MOV.U32 R21, RZ, RZ, R4 ;  /* 0x000000ffff157224 */ /* 0x000fe400078e0004 */
[----:B------:R-:W-:Y:S01]  /*1e50*/  FFMA R13, R14, R15, R13 ;  /* 0x0000000f0e0d7223 */ /* 0x000fe2000000000d */
[----:B------:R-:W-:Y:S01]  /*1e60*/  VIADD R14, R0, -UR5 ;  /* 0x80000005000e7c36 */ /* 0x000fe20008000000 */
[----:B------:R-:W-:Y:S02]  /*1e70*/  I2FP.F32.S32 R19, R19 ;  /* 0x0000001300137245 */ /* 0x000fe40000201400 */
[----:B------:R-:W-:-:S04]  /*1e80*/  @P1 FADD R13, RZ, -R13 ;  /* 0x8000000dff0d1221 */ /* 0x000fc80000000000 */
[----:B------:R-:W-:Y:S01]  /*1e90*/  FFMA R13, R13, -UR13, -R18 ;  /* 0x8000000d0d0d7c23 */ /* 0x000fe20008000812 */
[----:B------:R-:W-:Y:S01]  /*1ea0*/  I2FP.F32.S32 R18, R14 ;  /* 0x0000000e00127245 */ /* 0x000fe20000201400 */
        /* <DEDUP_REMOVED lines=11> */
.L_x_118:
        /* <DEDUP_REMOVED lines=64> */
.L_x_119:
        /* <DEDUP_REMOVED lines=18> */
.L_x_117:
[----:B------:R-:W-:Y:S02]  /*2480*/  IMAD.MOV.U32 R14, RZ, RZ, 0x37cbac00 ;  /* 0x37cbac00ff0e7424 */ /* 0x000fe400078e00ff */
[----:B------:R-:W-:Y:S01]  /*2490*/  FMUL R15, R21, R21 ;  /* 0x00000015150f7220 */ /* 0x000fe20000400000 */
[----:B------:R-:W-:Y:S01]  /*24a0*/  LOP3.LUT R16, R22, 0x1, RZ, 0xc0, !PT ;  /* 0x0000000116107812 */ /* 0x000fe200078ec0ff */
[----:B------:R-:W-:Y:S01]  /*24b0*/  IMAD.MOV.U32 R17, RZ, RZ, 0x3c0885e4 ;  /* 0x3c0885e4ff117424 */ /* 0x000fe200078e00ff */
[----:B------:R-:W-:Y:S01]  /*24c0*/  FSETP.GE.AND P2, PT, |R3|, 105615, PT ;  /* 0x47ce47800300780b */ /* 0x000fe20003f46200 */
[----:B------:R-:W-:Y:S01]  /*24d0*/  FFMA R14, R15, R14, -0.0013887860113754868507 ;  /* 0xbab607ed0f0e7423 */ /* 0x000fe2000000000e */
[----:B------:R-:W-:Y:S01]  /*24e0*/  ISETP.NE.U32.AND P0, PT, R16, 0x1, PT ;  /* 0x000000011000780c */ /* 0x000fe20003f05070 */
[----:B------:R-:W-:Y:S02]  /*24f0*/  VIADD R23, R22, 0x1 ;  /* 0x0000000116177836 */ /* 0x000fe40000000000 */
[----:B------:R-:W-:Y:S01]  /*2500*/  IMAD.MOV.U32 R24, RZ, RZ, R5 ;  /* 0x000000ffff187224 */ /* 0x000fe200078e0005 */
[----:B------:R-:W-:-:S02]  /*2510*/  FSEL R16, R14, -0.00019574658654164522886, P0 ;  /* 0xb94d41530e107808 */ /* 0x000fc40000000000 */
[----:B------:R-:W-:Y:S02]  /*2520*/  FSEL R22, R17, 0.041666727513074874878, !P0 ;  /* 0x3d2aaabb11167808 */ /* 0x000fe40004000000 */
[----:B------:R-:W-:Y:S02]  /*2530*/  FSEL R14, R21, 1, !P0 ;  /* 0x3f800000150e7808 */ /* 0x000fe40004000000 */
[----:B------:R-:W-:Y:S01]  /*2540*/  LOP3.LUT P1, RZ, R23, 0x2, RZ, 0xc0, !PT ;  /* 0x0000000217ff7812 */ /* 0x000fe2000782c0ff */
[C---:B------:R-:W-:Y:S01]  /*2550*/  FFMA R16, R15.reuse, R16, R22 ;  /* 0x000000100f107223 */ /* 0x040fe20000000016 */
[----:B------:R-:W-:Y:S01]  /*2560*/  FSEL R21, -R20, -0.4999999701976776123, !P0 ;  /* 0xbeffffff14157808 */ /* 0x000fe20004000100 */
[----:B------:R-:W-:-:S04]  /*2570*/  FFMA R17, R15, R14, RZ ;  /* 0x0000000e0f117223 */ /* 0x000fc800000000ff */
[----:B------:R-:W-:-:S04]  /*2580*/  FFMA R16, R15, R16, R21 ;  /* 0x000000100f107223 */ /* 0x000fc80000000015 */
[----:B------:R-:W-:Y:S01]  /*2590*/  FFMA R22, R17, R16, R14 ;  /* 0x0000001011167223 */ /* 0x000fe2000000000e */
[----:B------:R-:W-:-:S03]  /*25a0*/  MOV R14, R4 ;  /* 0x00000004000e7202 */ /* 0x000fc60000000f00 */
        /* <DEDUP_REMOVED lines=12> */
.L_x_121:
        /* <DEDUP_REMOVED lines=14> */
[----:B------:R-:W-:Y:S01]  /*2750*/  IMAD.X R21, R17, 0x1, R23, P2 ;  /* 0x0000000111157824 */ /* 0x000fe200010e0617 */
[----:B------:R-:W-:Y:S01]  /*2760*/  ISETP.EQ.AND P2, PT, R20, 0x8, PT ;  /* 0x000000081400780c */ /* 0x000fe20003f42270 */
[--C-:B------:R-:W-:Y:S02]  /*2770*/  @P0 IMAD.MOV.U32 R6, RZ, RZ, R16.reuse ;  /* 0x000000ffff060224 */ /* 0x100fe400078e0010 */
[--C-:B------:R-:W-:Y:S02]  /*2780*/  @P1 IMAD.MOV.U32 R7, RZ, RZ, R16.reuse ;  /* 0x000000ffff071224 */ /* 0x100fe400078e0010 */
[--C-:B------:R-:W-:Y:S02]  /*2790*/  @P3 IMAD.MOV.U32 R9, RZ, RZ, R16.reuse ;  /* 0x000000ffff093224 */ /* 0x100fe400078e0010 */
[--C-:B------:R-:W-:Y:S02]  /*27a0*/  @P4 IMAD.MOV.U32 R10, RZ, RZ, R16.reuse ;  /* 0x000000ffff0a4224 */ /* 0x100fe400078e0010 */
[----:B------:R-:W-:-:S02]  /*27b0*/  @P5 IMAD.MOV.U32 R11, RZ, RZ, R16 ;  /* 0x000000ffff0b5224 */ /* 0x000fc400078e0010 */
[----:B------:R-:W-:Y:S02]  /*27c0*/  VIADD R20, R20, 0x4 ;  /* 0x0000000414147836 */ /* 0x000fe40000000000 */
[----:B------:R-:W-:Y:S01]  /*27d0*/  @P2 MOV R8, R16 ;  /* 0x0000001000082202 */ /* 0x000fe20000000f00 */
        /* <DEDUP_REMOVED lines=15> */
[----:B------:R-:W-:Y:S01]  /*28d0*/  @P4 IMAD.MOV.U32 R14, RZ, RZ, R6 ;  /* 0x000000ffff0e4224 */ /* 0x000fe200078e0006 */
[----:B------:R-:W-:Y:S01]  /*28e0*/  @P4 MOV R20, R7 ;  /* 0x0000000700144202 */ /* 0x000fe20000000f00 */
[----:B------:R-:W-:Y:S01]  /*28f0*/  @P0 IMAD.MOV.U32 R14, RZ, RZ, R7 ;  /* 0x000000ffff0e0224 */ /* 0x000fe200078e0007 */
[----:B------:R-:W-:Y:S01]  /*2900*/  ISETP.EQ.AND P4, PT, R17, RZ, PT ;  /* 0x000000ff1100720c */ /* 0x000fe20003f82270 */
[--C-:B------:R-:W-:Y:S02]  /*2910*/  @P0 IMAD.MOV.U32 R20, RZ, RZ, R8.reuse ;  /* 0x000000ffff140224 */ /* 0x100fe400078e0008 */
[----:B------:R-:W-:Y:S02]  /*2920*/  @P1 IMAD.MOV.U32 R14, RZ, RZ, R8 ;  /* 0x000000ffff0e1224 */ /* 0x000fe400078e0008 */
[----:B------:R-:W-:-:S02]  /*2930*/  @P1 IMAD.MOV.U32 R20, RZ, RZ, R9 ;  /* 0x000000ffff141224 */ /* 0x000fc400078e0009 */
[----:B------:R-:W-:Y:S02]  /*2940*/  @P2 IMAD.MOV.U32 R14, RZ, RZ, R9 ;  /* 0x000000ffff0e2224 */ /* 0x000fe400078e0009 */
[--C-:B------:R-:W-:Y:S02]  /*2950*/  @P2 IMAD.MOV.U32 R20, RZ, RZ, R10.reuse ;  /* 0x000000ffff142224 */ /* 0x100fe400078e000a */
[----:B------:R-:W-:Y:S02]  /*2960*/  @P3 IMAD.MOV.U32 R14, RZ, RZ, R10 ;  /* 0x000000ffff0e3224 */ /* 0x000fe400078e000a */
[----:B------:R-:W-:Y:S01]  /*2970*/  @P3 IMAD.MOV.U32 R20, RZ, RZ, R11 ;  /* 0x000000ffff143224 */ /* 0x000fe200078e000b */
[----:B------:R-:W-:Y:S01]  /*2980*/  @P4 MOV R14, R11 ;  /* 0x0000000b000e4202 */ /* 0x000fe20000000f00 */
        /* <DEDUP_REMOVED lines=12> */
[----:B------:R-:W-:-:S04]  /*2a50*/  @P0 MOV R15, R21 ;  /* 0x00000015000f0202 */ /* 0x000fc80000000f00 */
[----:B------:R-:W-:-:S07]  /*2a60*/  SHF.L.W.U32.HI R14, R15, R17, R14 ;  /* 0x000000110f0e7219 */ /* 0x000fce0000010e0e */
.L_x_122:
        /* <DEDUP_REMOVED lines=18> */
.L_x_120:
[----:B------:R-:W-:Y:S02]  /*2b90*/  IMAD.MOV.U32 R16, RZ, RZ, 0x37cbac00 ;  /* 0x37cbac00ff107424 */ /* 0x000fe400078e00ff */
[----:B------:R-:W-:Y:S01]  /*2ba0*/  FMUL R15, R14, R14 ;  /* 0x0000000e0e0f7220 */ /* 0x000fe20000400000 */
[C---:B------:R-:W-:Y:S01]  /*2bb0*/  LOP3.LUT R17, R24.reuse, 0x1, RZ, 0xc0, !PT ;  /* 0x0000000118117812 */ /* 0x040fe200078ec0ff */
[----:B------:R-:W-:Y:S01]  /*2bc0*/  IMAD.MOV.U32 R26, RZ, RZ, 0x3d2aaabb ;  /* 0x3d2aaabbff1a7424 */ /* 0x000fe200078e00ff */
[----:B------:R-:W-:Y:S01]  /*2bd0*/  LOP3.LUT P1, RZ, R24, 0x2, RZ, 0xc0, !PT ;  /* 0x0000000218ff7812 */ /* 0x000fe2000782c0ff */
[----:B------:R-:W-:Y:S01]  /*2be0*/  FFMA R16, R15, R16, -0.0013887860113754868507 ;  /* 0xbab607ed0f107423 */ /* 0x000fe20000000010 */
[----:B------:R-:W-:Y:S01]  /*2bf0*/  ISETP.NE.U32.AND P0, PT, R17, 0x1, PT ;  /* 0x000000011100780c */ /* 0x000fe20003f05070 */
[----:B------:R-:W-:Y:S01]  /*2c00*/  IMAD.MOV.U32 R20, RZ, RZ, 0x3effffff ;  /* 0x3effffffff147424 */ /* 0x000fe200078e00ff */
[----:B------:R-:W-:Y:S02]  /*2c10*/  FSETP.GE.AND P2, PT, |R3|, 105615, PT ;  /* 0x47ce47800300780b */ /* 0x000fe40003f46200 */
[----:B------:R-:W-:-:S02]  /*2c20*/  FSEL R16, R16, -0.00019574658654164522886, !P0 ;  /* 0xb94d415310107808 */ /* 0x000fc40004000000 */
[----:B------:R-:W-:Y:S02]  /*2c30*/  FSEL R26, R26, 0.0083327032625675201416, !P0 ;  /* 0x3c0885e41a1a7808 */ /* 0x000fe40004000000 */
[----:B------:R-:W-:Y:S02]  /*2c40*/  FSEL R14, R14, 1, P0 ;  /* 0x3f8000000e0e7808 */ /* 0x000fe40000000000 */
[----:B------:R-:W-:Y:S01]  /*2c50*/  FSEL R21, -R20, -0.16666662693023681641, !P0 ;  /* 0xbe2aaaa814157808 */ /* 0x000fe20004000100 */
[C---:B------:R-:W-:Y:S02]  /*2c60*/  FFMA R16, R15.reuse, R16, R26 ;  /* 0x000000100f107223 */ /* 0x040fe4000000001a */
[C---:B------:R-:W-:Y:S02]  /*2c70*/  FFMA R17, R15.reuse, R14, RZ ;  /* 0x0000000e0f117223 */ /* 0x040fe400000000ff */
[----:B------:R-:W-:-:S04]  /*2c80*/  FFMA R16, R15, R16, R21 ;  /* 0x000000100f107223 */ /* 0x000fc80000000015 */
[----:B------:R-:W-:-:S04]  /*2c90*/  FFMA R17, R17, R16, R14 ;  /* 0x0000001011117223 */ /* 0x000fc8000000000e */
[----:B------:R-:W-:-:S04]  /*2ca0*/  @P1 FADD R17, RZ, -R17 ;  /* 0x80000011ff111221 */ /* 0x000fc80000000000 */
[----:B------:R-:W-:-:S04]  /*2cb0*/  FMUL R14, R18, R17 ;  /* 0x00000011120e7220 */ /* 0x000fc80000400000 */
[----:B------:R-:W-:Y:S01]  /*2cc0*/  FFMA R14, R19, R22, -R14 ;  /* 0x00000016130e7223 */ /* 0x000fe2000000080e */
[----:B------:R-:W-:-:S03]  /*2cd0*/  IMAD.MOV.U32 R22, RZ, RZ, R5 ;  /* 0x000000ffff167224 */ /* 0x000fc600078e0005 */
[----:B------:R-:W-:Y:S01]  /*2ce0*/  FADD R21, -R19, R14 ;  /* 0x0000000e13157221 */ /* 0x000fe20000000100 */
[----:B------:R-:W-:-:S03]  /*2cf0*/  IMAD.MOV.U32 R14, RZ, RZ, R4 ;  /* 0x000000ffff0e7224 */ /* 0x000fc600078e0004 */
[----:B------:R-:W-:Y:S01]  /*2d00*/  FADD R21, R12, R21 ;  /* 0x000000150c157221 */ /* 0x000fe20000000000 */
        /* <DEDUP_REMOVED lines=11> */
.L_x_124:
        /* <DEDUP_REMOVED lines=59> */
[----:B------:R-:W-:Y:S01]  /*3170*/  @P4 MOV R15, R10 ;  /* 0x0000000a000f4202 */ /* 0x000fe20000000f00 */
[----:B------:R-:W-:Y:S01]  /*3180*/  @P5 IMAD.MOV.U32 R15, RZ, RZ, R11 ;  /* 0x000000ffff0f5224 */ /* 0x000fe200078e000b */
[----:B------:R-:W-:-:S05]  /*3190*/  SHF.L.W.U32.HI R12, R14, R17, R12 ;  /* 0x000000110e0c7219 */ /* 0x000fca0000010e0c */
[----:B------:R-:W-:-:S05]  /*31a0*/  @P0 IMAD.MOV.U32 R15, RZ, RZ, R23 ;  /* 0x000000ffff0f0224 */ /* 0x000fca00078e0017 */
[----:B------:R-:W-:-:S07]  /*31b0*/  SHF.L.W.U32.HI R14, R15, R17, R14 ;  /* 0x000000110f0e7219 */ /* 0x000fce0000010e0e */
.L_x_125:
        /* <DEDUP_REMOVED lines=18> */
.L_x_123:
[----:B------:R-:W-:Y:S02]  /*32e0*/  IMAD.MOV.U32 R16, RZ, RZ, 0x37cbac00 ;  /* 0x37cbac00ff107424 */ /* 0x000fe400078e00ff */
[----:B------:R-:W-:Y:S01]  /*32f0*/  FMUL R15, R14, R14 ;  /* 0x0000000e0e0f7220 */ /* 0x000fe20000400000 */
[C---:B------:R-:W-:Y:S01]  /*3300*/  LOP3.LUT R17, R22.reuse, 0x1, RZ, 0xc0, !PT ;  /* 0x0000000116117812 */ /* 0x040fe200078ec0ff */
[----:B------:R-:W-:Y:S01]  /*3310*/  IMAD.MOV.U32 R26, RZ, RZ, 0x3d2aaabb ;  /* 0x3d2aaabbff1a7424 */ /* 0x000fe200078e00ff */
[----:B------:R-:W-:Y:S01]  /*3320*/  LOP3.LUT P1, RZ, R22, 0x2, RZ, 0xc0, !PT ;  /* 0x0000000216ff7812 */ /* 0x000fe2000782c0ff */
[----:B------:R-:W-:Y:S01]  /*3330*/  FFMA R12, R15, R16, -0.0013887860113754868507 ;  /* 0xbab607ed0f0c7423 */ /* 0x000fe20000000010 */
[----:B------:R-:W-:Y:S02]  /*3340*/  ISETP.NE.U32.AND P0, PT, R17, 0x1, PT ;  /* 0x000000011100780c */ /* 0x000fe40003f05070 */
        /* <DEDUP_REMOVED lines=10> */
[----:B------:R-:W-:Y:S01]  /*33f0*/  FMUL R19, R19, R12 ;  /* 0x0000000c13137220 */ /* 0x000fe20000400000 */
[----:B------:R-:W-:Y:S06]  /*3400*/  @!P2 BRA `(.L_x_126) ;  /* 0x000000040070a947 */ /* 0x000fec0003800000 */
[----:B------:R-:W-:-:S13]  /*3410*/  FSETP.NEU.AND P0, PT, |R3|, +INF , PT ;  /* 0x7f8000000300780b */ /* 0x000fda0003f0d200 */
[----:B------:R-:W-:Y:S01]  /*3420*/  @!P0 FMUL R4, RZ, R3 ;  /* 0x00000003ff048220 */ /* 0x000fe20000400000 */
[----:B------:R-:W-:Y:S01]  /*3430*/  @!P0 MOV R5, RZ ;  /* 0x000000ff00058202 */ /* 0x000fe20000000f00 */
[----:B------:R-:W-:Y:S06]  /*3440*/  @!P0 BRA `(.L_x_126) ;  /* 0x0000000400608947 */ /* 0x000fec0003800000 */
[----:B------:R-:W-:Y:S01]  /*3450*/  IMAD.SHL.U32 R4, R3, 0x100, RZ ;  /* 0x0000010003047824 */ /* 0x000fe200078e00ff */
[----:B------:R-:W0:Y:S01]  /*3460*/  LDCU.64 UR8, c[0x4][URZ] ;  /* 0x01000000ff0877ac */ /* 0x000e220008000a00 */
[----:B------:R-:W-:Y:S02]  /*3470*/  IMAD.MOV.U32 R17, RZ, RZ, RZ ;  /* 0x000000ffff117224 */ /* 0x000fe400078e00ff */
[----:B------:R-:W-:Y:S01]  /*3480*/  IMAD.MOV.U32 R23, RZ, RZ, RZ ;  /* 0x000000ffff177224 */ /* 0x000fe200078e00ff */
[----:B------:R-:W-:Y:S01]  /*3490*/  LOP3.LUT R25, R4, 0x80000000, RZ, 0xfc, !PT ;  /* 0x8000000004197812 */ /* 0x000fe200078efcff */
[----:B------:R-:W-:Y:S01]  /*34a0*/  IMAD.MOV.U32 R20, RZ, RZ, RZ ;  /* 0x000000ffff147224 */ /* 0x000fe200078e00ff */
[----:B------:R-:W-:-:S06]  /*34b0*/  UMOV UR4, URZ ;  /* 0x000000ff00047c82 */ /* 0x000fcc0008000000 */
.L_x_127:
        /* <DEDUP_REMOVED lines=11> */
[----:B------:R-:W-:-:S02]  /*3570*/  ISETP.EQ.AND P4, PT, R20, 0x10, PT ;  /* 0x000000101400780c */ /* 0x000fc40003f82270 */
[C---:B------:R-:W-:Y:S01]  /*3580*/  ISETP.EQ.AND P5, PT, R20.reuse, 0x14, PT ;  /* 0x000000141400780c */ /* 0x040fe20003fa2270 */
[----:B------:R-:W-:Y:S02]  /*3590*/  VIADD R20, R20, 0x4 ;  /* 0x0000000414147836 */ /* 0x000fe40000000000 */
[----:B--2---:R-:W-:-:S03]  /*35a0*/  IMAD.WIDE.U32 R14, R4, R25, RZ ;  /* 0x00000019040e7225 */ /* 0x004fc600078e00ff */
[----:B------:R-:W-:-:S04]  /*35b0*/  IADD3 R12, P6, PT, R14, R17, RZ ;  /* 0x000000110e0c7210 */ /* 0x000fc80007fde0ff */
[----:B------:R-:W-:Y:S01]  /*35c0*/  @P0 MOV R6, R12 ;  /* 0x0000000c00060202 */ /* 0x000fe20000000f00 */
[----:B------:R-:W-:Y:S02]  /*35d0*/  IMAD.X R17, R15, 0x1, R23, P6 ;  /* 0x000000010f117824 */ /* 0x000fe400030e0617 */
[--C-:B------:R-:W-:Y:S02]  /*35e0*/  @P1 IMAD.MOV.U32 R7, RZ, RZ, R12.reuse ;  /* 0x000000ffff071224 */ /* 0x100fe400078e000c */
[--C-:B------:R-:W-:Y:S02]  /*35f0*/  @P2 IMAD.MOV.U32 R8, RZ, RZ, R12.reuse ;  /* 0x000000ffff082224 */ /* 0x100fe400078e000c */
[--C-:B------:R-:W-:Y:S02]  /*3600*/  @P3 IMAD.MOV.U32 R9, RZ, RZ, R12.reuse ;  /* 0x000000ffff093224 */ /* 0x100fe400078e000c */
[--C-:B------:R-:W-:Y:S02]  /*3610*/  @P4 IMAD.MOV.U32 R10, RZ, RZ, R12.reuse ;  /* 0x000000ffff0a4224 */ /* 0x100fe400078e000c */
        /* <DEDUP_REMOVED lines=13> */
[----:B------:R-:W-:-:S03]  /*36f0*/  ISETP.EQ.AND P5, PT, R14, RZ, PT ;  /* 0x000000ff0e00720c */ /* 0x000fc60003fa2270 */
[--C-:B------:R-:W-:Y:S01]  /*3700*/  @P3 IMAD.MOV.U32 R4, RZ, RZ, R6.reuse ;  /* 0x000000ffff043224 */ /* 0x100fe200078e0006 */
[C---:B------:R-:W-:Y:S01]  /*3710*/  ISETP.EQ.AND P3, PT, R14.reuse, -0x4, PT ;  /* 0xfffffffc0e00780c */ /* 0x040fe20003f62270 */
[----:B------:R-:W-:Y:S02]  /*3720*/  @P4 IMAD.MOV.U32 R5, RZ, RZ, R6 ;  /* 0x000000ffff054224 */ /* 0x000fe400078e0006 */
[--C-:B------:R-:W-:Y:S01]  /*3730*/  @P4 IMAD.MOV.U32 R4, RZ, RZ, R7.reuse ;  /* 0x000000ffff044224 */ /* 0x100fe200078e0007 */
[----:B------:R-:W-:Y:S01]  /*3740*/  ISETP.EQ.AND P4, PT, R14, 0x4, PT ;  /* 0x000000040e00780c */ /* 0x000fe20003f82270 */
[----:B------:R-:W-:Y:S02]  /*3750*/  @P2 IMAD.MOV.U32 R5, RZ, RZ, R7 ;  /* 0x000000ffff052224 */ /* 0x000fe400078e0007 */
[--C-:B------:R-:W-:Y:S02]  /*3760*/  @P2 IMAD.MOV.U32 R4, RZ, RZ, R8.reuse ;  /* 0x000000ffff042224 */ /* 0x100fe400078e0008 */
[----:B------:R-:W-:Y:S01]  /*3770*/  @P1 IMAD.MOV.U32 R5, RZ, RZ, R8 ;  /* 0x000000ffff051224 */ /* 0x000fe200078e0008 */
[----:B------:R-:W-:Y:S01]  /*3780*/  @P0 MOV R5, R9 ;  /* 0x0000000900050202 */ /* 0x000fe20000000f00 */
[----:B------:R-:W-:-:S02]  /*3790*/  @P1 IMAD.MOV.U32 R4, RZ, RZ, R9 ;  /* 0x000000ffff041224 */ /* 0x000fc400078e0009 */
[--C-:B------:R-:W-:Y:S02]  /*37a0*/  @P0 IMAD.MOV.U32 R4, RZ, RZ, R10.reuse ;  /* 0x000000ffff040224 */ /* 0x100fe400078e000a */
[----:B------:R-:W-:Y:S02]  /*37b0*/  @P3 IMAD.MOV.U32 R5, RZ, RZ, R10 ;  /* 0x000000ffff053224 */ /* 0x000fe400078e000a */
[--C-:B------:R-:W-:Y:S02]  /*37c0*/  @P3 IMAD.MOV.U32 R4, RZ, RZ, R11.reuse ;  /* 0x000000ffff043224 */ /* 0x100fe400078e000b */
[----:B------:R-:W-:Y:S02]  /*37d0*/  @P5 IMAD.MOV.U32 R5, RZ, RZ, R11 ;  /* 0x000000ffff055224 */ /* 0x000fe400078e000b */
[--C-:B------:R-:W-:Y:S02]  /*37e0*/  @P5 IMAD.MOV.U32 R4, RZ, RZ, R17.reuse ;  /* 0x000000ffff045224 */ /* 0x100fe400078e0011 */
[----:B------:R-:W-:Y:S01]  /*37f0*/  @P4 IMAD.MOV.U32 R5, RZ, RZ, R17 ;  /* 0x000000ffff054224 */ /* 0x000fe200078e0011 */
[----:B------:R-:W-:Y:S06]  /*3800*/  @!P6 BRA `(.L_x_128) ;  /* 0x000000000028e947 */ /* 0x000fec0003800000 */
[----:B------:R-:W-:Y:S01]  /*3810*/  @P1 IMAD.MOV.U32 R6, RZ, RZ, R7 ;  /* 0x000000ffff061224 */ /* 0x000fe200078e0007 */
[----:B------:R-:W-:Y:S01]  /*3820*/  @P0 MOV R6, R8 ;  /* 0x0000000800060202 */ /* 0x000fe20000000f00 */
[----:B------:R-:W-:Y:S01]  /*3830*/  @P3 IMAD.MOV.U32 R6, RZ, RZ, R9 ;  /* 0x000000ffff063224 */ /* 0x000fe200078e0009 */
[----:B------:R-:W-:Y:S01]  /*3840*/  ISETP.EQ.AND P0, PT, R14, 0x8, PT ;  /* 0x000000080e00780c */ /* 0x000fe20003f02270 */
[----:B------:R-:W-:Y:S01]  /*3850*/  @P5 IMAD.MOV.U32 R6, RZ, RZ, R10 ;  /* 0x000000ffff065224 */ /* 0x000fe200078e000a */
[----:B------:R-:W-:Y:S01]  /*3860*/  LOP3.LUT R12, R12, 0x1f, RZ, 0xc0, !PT ;  /* 0x0000001f0c0c7812 */ /* 0x000fe200078ec0ff */
[----:B------:R-:W-:-:S03]  /*3870*/  @P4 IMAD.MOV.U32 R6, RZ, RZ, R11 ;  /* 0x000000ffff064224 */ /* 0x000fc600078e000b */
[----:B------:R-:W-:-:S07]  /*3880*/  SHF.L.W.U32.HI R4, R5, R12, R4 ;  /* 0x0000000c05047219 */ /* 0x000fce0000010e04 */
[----:B------:R-:W-:-:S05]  /*3890*/  @P0 IMAD.MOV.U32 R6, RZ, RZ, R17 ;  /* 0x000000ffff060224 */ /* 0x000fca00078e0011 */
[----:B------:R-:W-:-:S07]  /*38a0*/  SHF.L.W.U32.HI R5, R6, R12, R5 ;  /* 0x0000000c06057219 */ /* 0x000fce0000010e05 */
.L_x_128:
        /* <DEDUP_REMOVED lines=9> */
[----:B------:R-:W0:Y:S01]  /*3940*/  I2F.F64.S64 R6, R8 ;  /* 0x0000000800067312 */ /* 0x000e220000301c00 */
[C---:B------:R-:W-:Y:S02]  /*3950*/  LOP3.LUT R3, R10.reuse, R3, RZ, 0x3c, !PT ;  /* 0x000000030a037212 */ /* 0x040fe400078e3cff */
[----:B------:R-:W-:Y:S02]  /*3960*/  LEA.HI R5, R10, R4, RZ, 0x1 ;  /* 0x000000040a057211 */ /* 0x000fe400078f08ff */
[----:B------:R-:W-:-:S03]  /*3970*/  ISETP.GE.AND P0, PT, R3, RZ, PT ;  /* 0x000000ff0300720c */ /* 0x000fc60003f06270 */
[----:B------:R-:W-:-:S04]  /*3980*/  IMAD.MOV R3, RZ, RZ, -R5 ;  /* 0x000000ffff037224 */ /* 0x000fc800078e0a05 */
[----:B------:R-:W-:Y:S01]  /*3990*/  @!P1 IMAD.MOV.U32 R5, RZ, RZ, R3 ;  /* 0x000000ffff059224 */ /* 0x000fe200078e0003 */
[----:B0-----:R-:W-:-:S10]  /*39a0*/  DMUL R6, R6, UR4 ;  /* 0x0000000406067c28 */ /* 0x001fd40008000000 */
[----:B------:R-:W0:Y:S02]  /*39b0*/  F2F.F32.F64 R6, R6 ;  /* 0x0000000600067310 */ /* 0x000e240000301000 */
[----:B0-----:R-:W-:-:S07]  /*39c0*/  FSEL R4, -R6, R6, !P0 ;  /* 0x0000000606047208 */ /* 0x001fce0004000100 */
.L_x_126:
[----:B------:R-:W-:Y:S01]  /*39d0*/  FMUL R3, R4, R4 ;  /* 0x0000000404037220 */ /* 0x000fe20000400000 */
[C---:B------:R-:W-:Y:S01]  /*39e0*/  LOP3.LUT R6, R5.reuse, 0x1, RZ, 0xc0, !PT ;  /* 0x0000000105067812 */ /* 0x040fe200078ec0ff */
[----:B------:R-:W-:Y:S01]  /*39f0*/  VIADD R5, R5, 0x1 ;  /* 0x0000000105057836 */ /* 0x000fe20000000000 */
[----:B------:R-:W-:Y:S01]  /*3a00*/  I2FP.F32.S32 R8, UR10 ;  /* 0x0000000a00087c45 */ /* 0x000fe20008201400 */
[----:B------:R-:W-:Y:S01]  /*3a10*/  FFMA R16, R3, R16, -0.0013887860113754868507 ;  /* 0xbab607ed03107423 */ /* 0x000fe20000000010 */
[----:B------:R-:W-:Y:S01]  /*3a20*/  ISETP.NE.U32.AND P0, PT, R6, 0x1, PT ;  /* 0x000000010600780c */ /* 0x000fe20003f05070 */
[----:B------:R-:W-:Y:S01]  /*3a30*/  IMAD.MOV.U32 R9, RZ, RZ, 0x3e2aaaa8 ;  /* 0x3e2aaaa8ff097424 */ /* 0x000fe200078e00ff */
[----:B------:R-:W-:Y:S01]  /*3a40*/  MOV R6, 0x3c0885e4 ;  /* 0x3c0885e400067802 */ /* 0x000fe20000000f00 */
[----:B------:R-:W0:Y:S01]  /*3a50*/  MUFU.RCP R7, R8 ;  /* 0x0000000800077308 */ /* 0x000e220000001000 */
[----:B------:R-:W-:Y:S01]  /*3a60*/  FSEL R16, R16, -0.00019574658654164522886, P0 ;  /* 0xb94d415310107808 */ /* 0x000fe20000000000 */
[----:B------:R-:W-:Y:S01]  /*3a70*/  BSSY.RECONVERGENT B0, `(.L_x_129) ;  /* 0x000001a000007945 */ /* 0x000fe20003800200 */
[----:B------:R-:W-:-:S02]  /*3a80*/  FSEL R6, R6, 0.041666727513074874878, !P0 ;  /* 0x3d2aaabb06067808 */ /* 0x000fc40004000000 */
[----:B------:R-:W-:Y:S02]  /*3a90*/  LOP3.LUT P1, RZ, R5, 0x2, RZ, 0xc0, !PT ;  /* 0x0000000205ff7812 */ /* 0x000fe4000782c0ff */
[----:B------:R-:W-:Y:S01]  /*3aa0*/  FSEL R5, -R9, -0.4999999701976776123, !P0 ;  /* 0xbeffffff09057808 */ /* 0x000fe20004000100 */
[----:B------:R-:W-:Y:S01]  /*3ab0*/  FFMA R6, R3, R16, R6 ;  /* 0x0000001003067223 */ /* 0x000fe20000000006 */
[----:B------:R-:W-:-:S03]  /*3ac0*/  FSEL R4, R4, 1, !P0 ;  /* 0x3f80000004047808 */ /* 0x000fc60004000000 */
[C---:B------:R-:W-:Y:S01]  /*3ad0*/  FFMA R5, R3.reuse, R6, R5 ;  /* 0x0000000603057223 */ /* 0x040fe20000000005 */
[----:B------:R-:W-:Y:S01]  /*3ae0*/  I2FP.F32.S32 R6, R2 ;  /* 0x0000000200067245 */ /* 0x000fe20000201400 */
[----:B------:R-:W-:Y:S01]  /*3af0*/  FFMA R3, R3, R4, RZ ;  /* 0x0000000403037223 */ /* 0x000fe200000000ff */
[----:B0-----:R-:W-:-:S03]  /*3b00*/  FFMA R10, -R8, R7, 1 ;  /* 0x3f800000080a7423 */ /* 0x001fc60000000107 */
[----:B------:R-:W-:Y:S01]  /*3b10*/  FFMA R4, R3, R5, R4 ;  /* 0x0000000503047223 */ /* 0x000fe20000000004 */
[----:B------:R-:W-:Y:S01]  /*3b20*/  FADD R3, R6, 0.5 ;  /* 0x3f00000006037421 */ /* 0x000fe20000000000 */
[----:B------:R-:W-:Y:S02]  /*3b30*/  FFMA R6, R7, R10, R7 ;  /* 0x0000000a07067223 */ /* 0x000fe40000000007 */
[----:B------:R-:W-:Y:S01]  /*3b40*/  @P1 FADD R4, RZ, -R4 ;  /* 0x80000004ff041221 */ /* 0x000fe20000000000 */
[----:B------:R-:W0:Y:S01]  /*3b50*/  FCHK P0, R3, R8 ;  /* 0x0000000803007302 */ /* 0x000e220000000000 */
[----:B------:R-:W-:Y:S02]  /*3b60*/  FFMA R5, R3, R6, RZ ;  /* 0x0000000603057223 */ /* 0x000fe400000000ff */
[----:B------:R-:W-:Y:S02]  /*3b70*/  FFMA R19, R18, R4, R19 ;  /* 0x0000000412137223 */ /* 0x000fe40000000013 */
[----:B------:R-:W-:-:S02]  /*3b80*/  FFMA R4, -R8, R5, R3 ;  /* 0x0000000508047223 */ /* 0x000fc40000000103 */
[----:B------:R-:W-:Y:S02]  /*3b90*/  FADD R10, -R18, R19 ;  /* 0x00000013120a7221 */ /* 0x000fe40000000100 */
[----:B------:R-:W-:Y:S02]  /*3ba0*/  FFMA R6, R6, R4, R5 ;  /* 0x0000000406067223 */ /* 0x000fe40000000005 */
[----:B------:R-:W-:Y:S01]  /*3bb0*/  FADD R10, R13, R10 ;  /* 0x0000000a0d0a7221 */ /* 0x000fe20000000000 */
[----:B0-----:R-:W-:Y:S06]  /*3bc0*/  @!P0 BRA `(.L_x_130) ;  /* 0x0000000000108947 */ /* 0x001fec0003800000 */
[----:B------:R-:W-:Y:S01]  /*3bd0*/  IMAD.MOV.U32 R4, RZ, RZ, R8 ;  /* 0x000000ffff047224 */ /* 0x000fe200078e0008 */
[----:B------:R-:W-:-:S07]  /*3be0*/  MOV R8, 0x3c00 ;  /* 0x00003c0000087802 */ /* 0x000fce0000000f00 */
[----:B------:R-:W-:Y:S05]  /*3bf0*/  CALL.REL.NOINC `($__internal_7_$__cuda_sm3x_div_rn_noftz_f32_slowpath) ;  /* 0x0000000000847944 */ /* 0x000fea0003c00000 */
[----:B------:R-:W-:-:S07]  /*3c00*/  IMAD.MOV.U32 R6, RZ, RZ, R3 ;  /* 0x000000ffff067224 */ /* 0x000fce00078e0003 */
.L_x_130:
[----:B------:R-:W-:Y:S05]  /*3c10*/  BSYNC.RECONVERGENT B0 ;  /* 0x0000000000007941 */ /* 0x000fea0003800200 */
.L_x_129:
[----:B------:R-:W0:Y:S01]  /*3c20*/  LDCU UR4, c[0x0][0x3a0] ;  /* 0x00007400ff0477ac */ /* 0x000e220008000800 */
[----:B------:R-:W-:Y:S01]  /*3c30*/  I2FP.F32.U32 R3, R0 ;  /* 0x0000000000037245 */ /* 0x000fe20000201000 */
[----:B------:R-:W-:Y:S04]  /*3c40*/  BSSY.RECONVERGENT B0, `(.L_x_131) ;  /* 0x000000e000007945 */ /* 0x000fe80003800200 */
[----:B------:R-:W-:Y:S01]  /*3c50*/  FADD R3, R3, 0.5 ;  /* 0x3f00000003037421 */ /* 0x000fe20000000000 */
[----:B0-----:R-:W-:-:S04]  /*3c60*/  I2FP.F32.U32 R4, UR4 ;  /* 0x0000000400047c45 */ /* 0x001fc80008201000 */
        /* <DEDUP_REMOVED lines=8> */
[----:B------:R-:W-:-:S07]  /*3cf0*/  MOV R8, 0x3d10 ;  /* 0x00003d1000087802 */ /* 0x000fce0000000f00 */
[----:B------:R-:W-:Y:S05]  /*3d00*/  CALL.REL.NOINC `($__internal_7_$__cuda_sm3x_div_rn_noftz_f32_slowpath) ;  /* 0x0000000000407944 */ /* 0x000fea0003c00000 */
[----:B------:R-:W-:-:S07]  /*3d10*/  IMAD.MOV.U32 R7, RZ, RZ, R3 ;  /* 0x000000ffff077224 */ /* 0x000fce00078e0003 */
.L_x_132:
[----:B------:R-:W-:Y:S05]  /*3d20*/  BSYNC.RECONVERGENT B0 ;  /* 0x0000000000007941 */ /* 0x000fea0003800200 */
.L_x_131:
[----:B------:R-:W0:Y:S01]  /*3d30*/  LDCU UR4, c[0x0][0x388] ;  /* 0x00007100ff0477ac */ /* 0x000e220008000800 */
[----:B------:R-:W-:Y:S01]  /*3d40*/  IMAD.MOV.U32 R8, RZ, RZ, -0x3e000000 ;  /* 0xc2000000ff087424 */ /* 0x000fe200078e00ff */
[----:B------:R-:W-:-:S03]  /*3d50*/  UMOV UR5, URZ ;  /* 0x000000ff00057c82 */ /* 0x000fc60008000000 */
[----:B0-----:R0:W5:Y:S01]  /*3d60*/  TEX.LL RZ, R6, R6, R8, UR4, 2D, 0x3 ;  /* 0x28ff040806067f60 */ /* 0x00116200089e03ff */
[----:B------:R-:W1:Y:S01]  /*3d70*/  LDCU.64 UR8, c[0x0][0x380] ;  /* 0x00007000ff0877ac */ /* 0x000e620008000a00 */
[----:B0-----:R-:W0:Y:S02]  /*3d80*/  LDCU UR4, c[0x0][0x3a4] ;  /* 0x00007480ff0477ac */ /* 0x001e240008000800 */
[----:B0-----:R-:W-:-:S05]  /*3d90*/  IMAD R0, R0, UR4, RZ ;  /* 0x0000000400007c24 */ /* 0x001fca000f8e02ff */
[----:B-1----:R-:W-:-:S04]  /*3da0*/  IADD3 R4, P0, PT, R0, UR8, RZ ;  /* 0x0000000800047c10 */ /* 0x002fc8000ff1e0ff */
[----:B------:R-:W-:-:S03]  /*3db0*/  LEA.HI.X.SX32 R5, R0, UR9, 0x1, P0 ;  /* 0x0000000900057c11 */ /* 0x000fc600080f0eff */
[----:B------:R-:W-:-:S04]  /*3dc0*/  IMAD.WIDE R2, R2, 0x8, R4 ;  /* 0x0000000802027825 */ /* 0x000fc800078e0204 */
[----:B-----5:R-:W-:Y:S01]  /*3dd0*/  FADD R4, R21, R6 ;  /* 0x0000000615047221 */ /* 0x020fe20000000000 */
[----:B------:R-:W-:-:S05]  /*3de0*/  FADD R5, R10, R7 ;  /* 0x000000070a057221 */ /* 0x000fca0000000000 */
[----:B------:R-:W-:Y:S01]  /*3df0*/  STG.E.64 desc[UR6][R2.64], R4 ;  /* 0x0000000402007986 */ /* 0x000fe2000c101b06 */
[----:B------:R-:W-:Y:S05]  /*3e00*/  EXIT ;  /* 0x000000000000794d */ /* 0x000fea0003800000 */
        .weak           $__internal_7_$__cuda_sm3x_div_rn_noftz_f32_slowpath
        .type           $__internal_7_$__cuda_sm3x_div_rn_noftz_f32_slowpath,@function
        .size           $__internal_7_$__cuda_sm3x_div_rn_noftz_f32_slowpath,(.L_x_172 - $__internal_7_$__cuda_sm3x_div_rn_noftz_f32_slowpath)
$__internal_7_$__cuda_sm3x_div_rn_noftz_f32_slowpath:
        /* <DEDUP_REMOVED lines=32> */
[----:B------:R-:W-:Y:S02]  /*4010*/  @!P1 FFMA R4, R4, 1.84467440737095516160e+19, RZ ;  /* 0x5f80000004049823 */ /* 0x000fe400000000ff */
[----:B------:R-:W-:-:S07]  /*4020*/  @!P1 VIADD R5, R5, 0x40 ;  /* 0x0000004005059836 */ /* 0x000fce0000000000 */
.L_x_134:
[----:B------:R-:W-:Y:S01]  /*4030*/  LEA R7, R13, 0xc0800000, 0x17 ;  /* 0xc08000000d077811 */ /* 0x000fe200078eb8ff */
[----:B------:R-:W-:Y:S04]  /*4040*/  BSSY.RECONVERGENT B2, `(.L_x_139) ;  /* 0x0000036000027945 */ /* 0x000fe80003800200 */
[----:B------:R-:W-:Y:S02]  /*4050*/  IMAD.IADD R7, R4, 0x1, -R7 ;  /* 0x0000000104077824 */ /* 0x000fe400078e0a07 */
[----:B------:R-:W-:Y:S02]  /*4060*/  VIADD R4, R11, 0xffffff81 ;  /* 0xffffff810b047836 */ /* 0x000fe40000000000 */
[----:B------:R-:W0:Y:S01]  /*4070*/  MUFU.RCP R9, R7 ;  /* 0x0000000700097308 */ /* 0x000e220000001000 */
[----:B------:R-:W-:Y:S01]  /*4080*/  FADD.FTZ R12, -R7, -RZ ;  /* 0x800000ff070c7221 */ /* 0x000fe20000010100 */
[----:B------:R-:W-:-:S03]  /*4090*/  IMAD R3, R4, -0x800000, R3 ;  /* 0xff80000004037824 */ /* 0x000fc600078e0203 */
[----:B0-----:R-:W-:-:S04]  /*40a0*/  FFMA R14, R9, R12, 1 ;  /* 0x3f800000090e7423 */ /* 0x001fc8000000000c */
[----:B------:R-:W-:-:S04]  /*40b0*/  FFMA R16, R9, R14, R9 ;  /* 0x0000000e09107223 */ /* 0x000fc80000000009 */
[----:B------:R-:W-:-:S04]  /*40c0*/  FFMA R9, R3, R16, RZ ;  /* 0x0000001003097223 */ /* 0x000fc800000000ff */
[----:B------:R-:W-:-:S04]  /*40d0*/  FFMA R14, R12, R9, R3 ;  /* 0x000000090c0e7223 */ /* 0x000fc80000000003 */
[----:B------:R-:W-:-:S04]  /*40e0*/  FFMA R9, R16, R14, R9 ;  /* 0x0000000e10097223 */ /* 0x000fc80000000009 */
[----:B------:R-:W-:Y:S01]  /*40f0*/  FFMA R14, R12, R9, R3 ;  /* 0x000000090c0e7223 */ /* 0x000fe20000000003 */
[----:B------:R-:W-:-:S03]  /*4100*/  IADD3 R12, PT, PT, R4, 0x7f, -R13 ;  /* 0x0000007f040c7810 */ /* 0x000fc60007ffe80d */
[----:B------:R-:W-:Y:S02]  /*4110*/  FFMA R3, R16, R14, R9 ;  /* 0x0000000e10037223 */ /* 0x000fe40000000009 */
[----:B------:R-:W-:-:S03]  /*4120*/  IMAD.IADD R12, R12, 0x1, R5 ;  /* 0x000000010c0c7824 */ /* 0x000fc600078e0205 */
        /* <DEDUP_REMOVED lines=14> */
[C---:B------:R-:W-:Y:S02]  /*4210*/  VIADD R12, R11.reuse, 0x20 ;  /* 0x000000200b0c7836 */ /* 0x040fe40000000000 */
[-CC-:B------:R-:W-:Y:S01]  /*4220*/  FFMA.RM R5, R16, R14.reuse, R9.reuse ;  /* 0x0000000e10057223 */ /* 0x180fe20000004009 */
[C---:B------:R-:W-:Y:S02]  /*4230*/  ISETP.NE.AND P2, PT, R11.reuse, RZ, PT ;  /* 0x000000ff0b00720c */ /* 0x040fe40003f45270 */
[----:B------:R-:W-:Y:S01]  /*4240*/  LOP3.LUT R7, R4, 0x7fffff, RZ, 0xc0, !PT ;  /* 0x007fffff04077812 */ /* 0x000fe200078ec0ff */
[----:B------:R-:W-:Y:S01]  /*4250*/  FFMA.RP R4, R16, R14, R9 ;  /* 0x0000000e10047223 */ /* 0x000fe20000008009 */
[----:B------:R-:W-:Y:S01]  /*4260*/  IMAD.MOV R9, RZ, RZ, -R11 ;  /* 0x000000ffff097224 */ /* 0x000fe200078e0a0b */
[----:B------:R-:W-:Y:S02]  /*4270*/  ISETP.NE.AND P1, PT, R11, RZ, PT ;  /* 0x000000ff0b00720c */ /* 0x000fe40003f25270 */
        /* <DEDUP_REMOVED lines=10> */
[----:B------:R-:W-:-:S05]  /*4320*/  LOP3.LUT R5, R5, R4, RZ, 0xc0, !PT ;  /* 0x0000000405057212 */ /* 0x000fca00078ec0ff */
[----:B------:R-:W-:-:S05]  /*4330*/  IMAD.IADD R12, R12, 0x1, R5 ;  /* 0x000000010c0c7824 */ /* 0x000fca00078e0205 */
[----:B------:R-:W-:Y:S01]  /*4340*/  LOP3.LUT R3, R12, R3, RZ, 0xfc, !PT ;  /* 0x000000030c037212 */ /* 0x000fe200078efcff */
[----:B------:R-:W-:Y:S06]  /*4350*/  BRA `(.L_x_142) ;  /* 0x0000000000107947 */ /* 0x000fec0003800000 */
.L_x_141:
[----:B------:R-:W-:-:S04]  /*4360*/  LOP3.LUT R3, R3, 0x80000000, RZ, 0xc0, !PT ;  /* 0x8000000003037812 */ /* 0x000fc800078ec0ff */
[----:B------:R-:W-:Y:S01]  /*4370*/  LOP3.LUT R3, R3, 0x7f800000, RZ, 0xfc, !PT ;  /* 0x7f80000003037812 */ /* 0x000fe200078efcff */
[----:B------:R-:W-:Y:S06]  /*4380*/  BRA `(.L_x_142) ;  /* 0x0000000000047947 */ /* 0x000fec0003800000 */
.L_x_140:
[----:B------:R-:W-:-:S07]  /*4390*/  IMAD R3, R12, 0x800000, R3 ;  /* 0x008000000c037824 */ /* 0x000fce00078e0203 */
.L_x_142:
[----:B------:R-:W-:Y:S05]  /*43a0*/  BSYNC.RECONVERGENT B2 ;  /* 0x0000000000027941 */ /* 0x000fea0003800200 */
.L_x_139:
[----:B------:R-:W-:Y:S05]  /*43b0*/  BRA `(.L_x_143) ;  /* 0x0000000000207947 */ /* 0x000fea0003800000 */
.L_x_138:
[----:B------:R-:W-:-:S04]  /*43c0*/  LOP3.LUT R3, R4, 0x80000000, R3, 0x48, !PT ;  /* 0x8000000004037812 */ /* 0x000fc800078e4803 */
[----:B------:R-:W-:Y:S01]  /*43d0*/  LOP3.LUT R3, R3, 0x7f800000, RZ, 0xfc, !PT ;  /* 0x7f80000003037812 */ /* 0x000fe200078efcff */
[----:B------:R-:W-:Y:S06]  /*43e0*/  BRA `(.L_x_143) ;  /* 0x0000000000147947 */ /* 0x000fec0003800000 */
.L_x_137:
[----:B------:R-:W-:Y:S01]  /*43f0*/  LOP3.LUT R3, R4, 0x80000000, R3, 0x48, !PT ;  /* 0x8000000004037812 */ /* 0x000fe200078e4803 */
[----:B------:R-:W-:Y:S06]  /*4400*/  BRA `(.L_x_143) ;  /* 0x00000000000c7947 */ /* 0x000fec0003800000 */
.L_x_136:
[----:B------:R-:W0:Y:S01]  /*4410*/  MUFU.RSQ R3, -QNAN ;  /* 0xffc0000000037908 */ /* 0x000e220000001400 */
[----:B------:R-:W-:Y:S05]  /*4420*/  BRA `(.L_x_143) ;  /* 0x0000000000047947 */ /* 0x000fea0003800000 */
.L_x_135:
[----:B------:R-:W-:-:S07]  /*4430*/  FADD.FTZ R3, R3, R4 ;  /* 0x0000000403037221 */ /* 0x000fce0000010000 */
.L_x_143:
[----:B------:R-:W-:Y:S05]  /*4440*/  BSYNC.RECONVERGENT B1 ;  /* 0x0000000000017941 */ /* 0x000fea0003800200 */
.L_x_133:
[----:B------:R-:W-:-:S04]  /*4450*/  IMAD.MOV.U32 R9, RZ, RZ, 0x0 ;  /* 0x00000000ff097424 */ /* 0x000fc800078e00ff */
[----:B0-----:R-:W-:Y:S05]  /*4460*/  RET.REL.NODEC R8 `(CreateFlowFieldFromTiles) ;  /* 0xffffffb808e47950 */ /* 0x001fea0003c3ffff */
.L_x_144:
        /* <DEDUP_REMOVED lines=9> */
.L_x_172:


//--------------------- .text.WarpingKernel       --------------------------
	.section	.text.WarpingKernel,"ax",@progbits
	.align	128
        .global         WarpingKernel
        .type           WarpingKernel,@function
        .size           WarpingKernel,(.L_x_173 - WarpingKernel)
        .other          WarpingKernel,@"STO_CUDA_ENTRY STV_DEFAULT"
WarpingKernel:
.text.WarpingKernel:
        /* <DEDUP_REMOVED lines=13> */
[----:B------:R-:W-:Y:S01]  /*00d0*/  I2FP.F32.S32 R10, UR6 ;  /* 0x00000006000a7c45 */ /* 0x000fe20008201400 */
[----:B------:R-:W-:Y:S01]  /*00e0*/  BSSY.RECONVERGENT B0, `(.L_x_145) ;  /* 0x0000010000007945 */ /* 0x000fe20003800200 */
[----:B------:R-:W-:Y:S02]  /*00f0*/  I2FP.F32.S32 R3, R8 ;  /* 0x0000000800037245 */ /* 0x000fe40000201400 */
[----:B------:R-:W0:Y:S03]  /*0100*/  MUFU.RCP R5, R10 ;  /* 0x0000000a00057308 */ /* 0x000e260000001000 */
[----:B------:R-:W-:-:S05]  /*0110*/  FADD R3, R3, 0.5 ;  /* 0x3f00000003037421 */ /* 0x000fca0000000000 */
        /* <DEDUP_REMOVED lines=8> */
[----:B------:R-:W-:Y:S01]  /*01a0*/  MOV R12, 0x1d0 ;  /* 0x000001d0000c7802 */ /* 0x000fe20000000f00 */
[----:B------:R-:W-:-:S07]  /*01b0*/  IMAD.MOV.U32 R5, RZ, RZ, R10 ;  /* 0x000000ffff057224 */ /* 0x000fce00078e000a */
[----:B------:R-:W-:Y:S05]  /*01c0*/  CALL.REL.NOINC `($__internal_8_$__cuda_sm3x_div_rn_noftz_f32_slowpath) ;  /* 0x0000000400187944 */ /* 0x000fea0003c00000 */
[----:B------:R-:W-:-:S07]  /*01d0*/  IMAD.MOV.U32 R6, RZ, RZ, R2 ;  /* 0x000000ffff067224 */ /* 0x000fce00078e0002 */
.L_x_146:
[----:B------:R-:W-:Y:S05]  /*01e0*/  BSYNC.RECONVERGENT B0 ;  /* 0x0000000000007941 */ /* 0x000fea0003800200 */
.L_x_145:
        /* <DEDUP_REMOVED lines=13> */
[----:B------:R-:W-:Y:S01]  /*02c0*/  MOV R2, R0 ;  /* 0x0000000000027202 */ /* 0x000fe20000000f00 */
[----:B------:R-:W-:Y:S01]  /*02d0*/  IMAD.MOV.U32 R5, RZ, RZ, R11 ;  /* 0x000000ffff057224 */ /* 0x000fe200078e000b */
[----:B------:R-:W-:-:S07]  /*02e0*/  MOV R12, 0x300 ;  /* 0x00000300000c7802 */ /* 0x000fce0000000f00 */
[----:B------:R-:W-:Y:S05]  /*02f0*/  CALL.REL.NOINC `($__internal_8_$__cuda_sm3x_div_rn_noftz_f32_slowpath) ;  /* 0x0000000000cc7944 */ /* 0x000fea0003c00000 */
[----:B------:R-:W-:-:S07]  /*0300*/  IMAD.MOV.U32 R7, RZ, RZ, R2 ;  /* 0x000000ffff077224 */ /* 0x000fce00078e0002 */
.L_x_148:
[----:B------:R-:W-:Y:S05]  /*0310*/  BSYNC.RECONVERGENT B0 ;  /* 0x0000000000007941 */ /* 0x000fea0003800200 */
.L_x_147:
[----:B------:R-:W0:Y:S01]  /*0320*/  LDCU UR4, c[0x0][0x390] ;  /* 0x00007200ff0477ac */ /* 0x000e220008000800 */
[----:B------:R-:W-:Y:S01]  /*0330*/  IMAD.MOV.U32 R5, RZ, RZ, -0x3e000000 ;  /* 0xc2000000ff057424 */ /* 0x000fe200078e00ff */
[----:B------:R-:W-:-:S03]  /*0340*/  UMOV UR5, URZ ;  /* 0x000000ff00057c82 */ /* 0x000fc60008000000 */
[----:B0-----:R-:W5:Y:S01]  /*0350*/  TEX.LL RZ, R6, R6, R5, UR4, 2D, 0x3 ;  /* 0x28ff040506067f60 */ /* 0x001f6200089e03ff */
[----:B------:R-:W0:Y:S01]  /*0360*/  MUFU.RCP R15, R10 ;  /* 0x0000000a000f7308 */ /* 0x000e220000001000 */
[----:B------:R-:W-:Y:S01]  /*0370*/  BSSY.RECONVERGENT B0, `(.L_x_149) ;  /* 0x000000e000007945 */ /* 0x000fe20003800200 */
[----:B0-----:R-:W-:-:S04]  /*0380*/  FFMA R2, -R10, R15, 1 ;  /* 0x3f8000000a027423 */ /* 0x001fc8000000010f */
[----:B------:R-:W-:Y:S01]  /*0390*/  FFMA R2, R15, R2, R15 ;  /* 0x000000020f027223 */ /* 0x000fe2000000000f */
[----:B-----5:R-:W-:-:S04]  /*03a0*/  FADD R13, R3, R6 ;  /* 0x00000006030d7221 */ /* 0x020fc80000000000 */
[----:B------:R-:W0:Y:S01]  /*03b0*/  FCHK P0, R13, R10 ;  /* 0x0000000a0d007302 */ /* 0x000e220000000000 */
[----:B------:R-:W-:-:S04]  /*03c0*/  FFMA R3, R2, R13, RZ ;  /* 0x0000000d02037223 */ /* 0x000fc800000000ff */
[----:B------:R-:W-:-:S04]  /*03d0*/  FFMA R4, -R10, R3, R13 ;  /* 0x000000030a047223 */ /* 0x000fc8000000010d */
[----:B------:R-:W-:Y:S01]  /*03e0*/  FFMA R4, R2, R4, R3 ;  /* 0x0000000402047223 */ /* 0x000fe20000000003 */
[----:B0-----:R-:W-:Y:S06]  /*03f0*/  @!P0 BRA `(.L_x_150) ;  /* 0x0000000000148947 */ /* 0x001fec0003800000 */
[----:B------:R-:W-:Y:S01]  /*0400*/  MOV R2, R13 ;  /* 0x0000000d00027202 */ /* 0x000fe20000000f00 */
[----:B------:R-:W-:Y:S01]  /*0410*/  IMAD.MOV.U32 R5, RZ, RZ, R10 ;  /* 0x000000ffff057224 */ /* 0x000fe200078e000a */
[----:B------:R-:W-:-:S07]  /*0420*/  MOV R12, 0x440 ;  /* 0x00000440000c7802 */ /* 0x000fce0000000f00 */
[----:B------:R-:W-:Y:S05]  /*0430*/  CALL.REL.NOINC `($__internal_8_$__cuda_sm3x_div_rn_noftz_f32_slowpath) ;  /* 0x00000000007c7944 */ /* 0x000fea0003c00000 */
[----:B------:R-:W-:-:S07]  /*0440*/  IMAD.MOV.U32 R4, RZ, RZ, R2 ;  /* 0x000000ffff047224 */ /* 0x000fce00078e0002 */
.L_x_150:
[----:B------:R-:W-:Y:S05]  /*0450*/  BSYNC.RECONVERGENT B0 ;  /* 0x0000000000007941 */ /* 0x000fea0003800200 */
.L_x_149:
[----:B------:R-:W0:Y:S01]  /*0460*/  MUFU.RCP R2, R11 ;  /* 0x0000000b00027308 */ /* 0x000e220000001000 */
[----:B------:R-:W-:Y:S01]  /*0470*/  FADD R6, R0, R7 ;  /* 0x0000000700067221 */ /* 0x000fe20000000000 */
[----:B------:R-:W1:Y:S01]  /*0480*/  LDCU.64 UR6, c[0x0][0x358] ;  /* 0x00006b00ff0677ac */ /* 0x000e620008000a00 */
[----:B------:R-:W-:Y:S05]  /*0490*/  BSSY.RECONVERGENT B0, `(.L_x_151) ;  /* 0x000000d000007945 */ /* 0x000fea0003800200 */
[----:B------:R-:W2:Y:S01]  /*04a0*/  FCHK P0, R6, R11 ;  /* 0x0000000b06007302 */ /* 0x000ea20000000000 */
[----:B0-----:R-:W-:-:S04]  /*04b0*/  FFMA R3, -R11, R2, 1 ;  /* 0x3f8000000b037423 */ /* 0x001fc80000000102 */
[----:B------:R-:W-:-:S04]  /*04c0*/  FFMA R0, R2, R3, R2 ;  /* 0x0000000302007223 */ /* 0x000fc80000000002 */
[----:B------:R-:W-:-:S04]  /*04d0*/  FFMA R5, R0, R6, RZ ;  /* 0x0000000600057223 */ /* 0x000fc800000000ff */
[----:B------:R-:W-:-:S04]  /*04e0*/  FFMA R2, -R11, R5, R6 ;  /* 0x000000050b027223 */ /* 0x000fc80000000106 */
[----:B------:R-:W-:Y:S01]  /*04f0*/  FFMA R5, R0, R2, R5 ;  /* 0x0000000200057223 */ /* 0x000fe20000000005 */
[----:B-12---:R-:W-:Y:S06]  /*0500*/  @!P0 BRA `(.L_x_152) ;  /* 0x0000000000148947 */ /* 0x006fec0003800000 */
[----:B------:R-:W-:Y:S01]  /*0510*/  IMAD.MOV.U32 R2, RZ, RZ, R6 ;  /* 0x000000ffff027224 */ /* 0x000fe200078e0006 */
[----:B------:R-:W-:Y:S02]  /*0520*/  MOV R5, R11 ;  /* 0x0000000b00057202 */ /* 0x000fe40000000f00 */
[----:B------:R-:W-:-:S07]  /*0530*/  MOV R12, 0x550 ;  /* 0x00000550000c7802 */ /* 0x000fce0000000f00 */
[----:B------:R-:W-:Y:S05]  /*0540*/  CALL.REL.NOINC `($__internal_8_$__cuda_sm3x_div_rn_noftz_f32_slowpath) ;  /* 0x0000000000387944 */ /* 0x000fea0003c00000 */
[----:B------:R-:W-:-:S07]  /*0550*/  IMAD.MOV.U32 R5, RZ, RZ, R2 ;  /* 0x000000ffff057224 */ /* 0x000fce00078e0002 */
.L_x_152:
[----:B------:R-:W-:Y:S05]  /*0560*/  BSYNC.RECONVERGENT B0 ;  /* 0x0000000000007941 */ /* 0x000fea0003800200 */
.L_x_151:
        /* <DEDUP_REMOVED lines=9> */
[----:B------:R-:W-:-:S05]  /*0600*/  IMAD.WIDE R8, R8, 0x4, R2 ;  /* 0x0000000408087825 */ /* 0x000fca00078e0202 */
[----:B-----5:R-:W-:Y:S01]  /*0610*/  STG.E desc[UR6][R8.64], R5 ;  /* 0x0000000508007986 */ /* 0x020fe2000c101906 */
[----:B------:R-:W-:Y:S05]  /*0620*/  EXIT ;  /* 0x000000000000794d */ /* 0x000fea0003800000 */
        .weak           $__internal_8_$__cuda_sm3x_div_rn_noftz_f32_slowpath
        .type           $__internal_8_$__cuda_sm3x_div_rn_noftz_f32_slowpath,@function
        .size           $__internal_8_$__cuda_sm3x_div_rn_noftz_f32_slowpath,(.L_x_173 - $__internal_8_$__cuda_sm3x_div_rn_noftz_f32_slowpath)
$__internal_8_$__cuda_sm3x_div_rn_noftz_f32_slowpath:
        /* <DEDUP_REMOVED lines=34> */
.L_x_154:
[----:B------:R-:W-:Y:S01]  /*0850*/  LEA R16, R14, 0xc0800000, 0x17 ;  /* 0xc08000000e107811 */ /* 0x000fe200078eb8ff */
[----:B------:R-:W-:Y:S01]  /*0860*/  VIADD R15, R15, 0xffffff81 ;  /* 0xffffff810f0f7836 */ /* 0x000fe20000000000 */
[----:B------:R-:W-:Y:S03]  /*0870*/  BSSY.RECONVERGENT B2, `(.L_x_159) ;  /* 0x0000035000027945 */ /* 0x000fe60003800200 */
[----:B------:R-:W-:Y:S02]  /*0880*/  IMAD.IADD R16, R5, 0x1, -R16 ;  /* 0x0000000105107824 */ /* 0x000fe400078e0a10 */
[C---:B------:R-:W-:Y:S02]  /*0890*/  IMAD R2, R15.reuse, -0x800000, R2 ;  /* 0xff8000000f027824 */ /* 0x040fe400078e0202 */
[----:B------:R0:W1:Y:S01]  /*08a0*/  MUFU.RCP R5, R16 ;  /* 0x0000001000057308 */ /* 0x0000620000001000 */
[----:B------:R-:W-:Y:S01]  /*08b0*/  FADD.FTZ R17, -R16, -RZ ;  /* 0x800000ff10117221 */ /* 0x000fe20000010100 */
[----:B0-----:R-:W-:-:S04]  /*08c0*/  IADD3 R16, PT, PT, R15, 0x7f, -R14 ;  /* 0x0000007f0f107810 */ /* 0x001fc80007ffe80e */
[----:B------:R-:W-:Y:S01]  /*08d0*/  IADD3 R13, PT, PT, R16, R13, RZ ;  /* 0x0000000d100d7210 */ /* 0x000fe20007ffe0ff */
        /* <DEDUP_REMOVED lines=21> */
[----:B------:R-:W-:Y:S01]  /*0a30*/  IADD3 R16, PT, PT, R19, 0x20, RZ ;  /* 0x0000002013107810 */ /* 0x000fe20007ffe0ff */
[-CC-:B------:R-:W-:Y:S01]  /*0a40*/  FFMA.RM R14, R5, R17.reuse, R18.reuse ;  /* 0x00000011050e7223 */ /* 0x180fe20000004012 */
[----:B------:R-:W-:Y:S02]  /*0a50*/  ISETP.NE.AND P2, PT, R19, RZ, PT ;  /* 0x000000ff1300720c */ /* 0x000fe40003f45270 */
        /* <DEDUP_REMOVED lines=18> */
.L_x_161:
[----:B------:R-:W-:-:S04]  /*0b80*/  LOP3.LUT R2, R2, 0x80000000, RZ, 0xc0, !PT ;  /* 0x8000000002027812 */ /* 0x000fc800078ec0ff */
[----:B------:R-:W-:Y:S01]  /*0b90*/  LOP3.LUT R2, R2, 0x7f800000, RZ, 0xfc, !PT ;  /* 0x7f80000002027812 */ /* 0x000fe200078efcff */
[----:B------:R-:W-:Y:S06]  /*0ba0*/  BRA `(.L_x_162) ;  /* 0x0000000000047947 */ /* 0x000fec0003800000 */
.L_x_160:
[----:B------:R-:W-:-:S07]  /*0bb0*/  LEA R2, R13, R2, 0x17 ;  /* 0x000000020d027211 */ /* 0x000fce00078eb8ff */
.L_x_162:
[----:B------:R-:W-:Y:S05]  /*0bc0*/  BSYNC.RECONVERGENT B2 ;  /* 0x0000000000027941 */ /* 0x000fea0003800200 */
.L_x_159:
[----:B------:R-:W-:Y:S05]  /*0bd0*/  BRA `(.L_x_163) ;  /* 0x0000000000207947 */ /* 0x000fea0003800000 */
.L_x_158:
[----:B------:R-:W-:-:S04]  /*0be0*/  LOP3.LUT R2, R5, 0x80000000, R2, 0x48, !PT ;  /* 0x8000000005027812 */ /* 0x000fc800078e4802 */
[----:B------:R-:W-:Y:S01]  /*0bf0*/  LOP3.LUT R2, R2, 0x7f800000, RZ, 0xfc, !PT ;  /* 0x7f80000002027812 */ /* 0x000fe200078efcff */
[----:B------:R-:W-:Y:S06]  /*0c00*/  BRA `(.L_x_163) ;  /* 0x0000000000147947 */ /* 0x000fec0003800000 */
.L_x_157:
[----:B------:R-:W-:Y:S01]  /*0c10*/  LOP3.LUT R2, R5, 0x80000000, R2, 0x48, !PT ;  /* 0x8000000005027812 */ /* 0x000fe200078e4802 */
[----:B------:R-:W-:Y:S06]  /*0c20*/  BRA `(.L_x_163) ;  /* 0x00000000000c7947 */ /* 0x000fec0003800000 */
.L_x_156:
[----:B------:R-:W0:Y:S01]  /*0c30*/  MUFU.RSQ R2, -QNAN ;  /* 0xffc0000000027908 */ /* 0x000e220000001400 */
[----:B------:R-:W-:Y:S05]  /*0c40*/  BRA `(.L_x_163) ;  /* 0x0000000000047947 */ /* 0x000fea0003800000 */
.L_x_155:
[----:B------:R-:W-:-:S07]  /*0c50*/  FADD.FTZ R2, R2, R5 ;  /* 0x0000000502027221 */ /* 0x000fce0000010000 */
.L_x_163:
[----:B------:R-:W-:Y:S05]  /*0c60*/  BSYNC.RECONVERGENT B1 ;  /* 0x0000000000017941 */ /* 0x000fea0003800200 */
.L_x_153:
[----:B------:R-:W-:-:S04]  /*0c70*/  IMAD.MOV.U32 R13, RZ, RZ, 0x0 ;  /* 0x00000000ff0d7424 */ /* 0x000fc800078e00ff */
[----:B0-----:R-:W-:Y:S05]  /*0c80*/  RET.REL.NODEC R12 `(WarpingKernel) ;  /* 0xfffffff00cdc7950 */ /* 0x001fea0003c3ffff */
.L_x_164:
        /* <DEDUP_REMOVED lines=15> */
.L_x_173:


//--------------------- .nv.global.init           --------------------------
	.section	.nv.global.init,"aw",@progbits
	.align	4
.nv.global.init:
	.type		__cudart_i2opi_f,@object
	.size		__cudart_i2opi_f,(.L_0 - __cudart_i2opi_f)
__cudart_i2opi_f:
        /*0000*/ 	.byte	0x41, 0x90, 0x43, 0x3c, 0x99, 0x95, 0x62, 0xdb, 0xc0, 0xdd, 0x34, 0xf5, 0xd1, 0x57, 0x27, 0xfc
        /*0010*/ 	.byte	0x29, 0x15, 0x44, 0x4e, 0x6e, 0x83, 0xf9, 0xa2
.L_0:


//--------------------- .nv.shared.reserved.0     --------------------------
	.section	.nv.shared.reserved.0,"aw",@nobits
	.weak		__nv_reservedSMEM_offset_0_alias
	.size		__nv_reservedSMEM_offset_0_alias, 0, 64
	.other		__nv_reservedSMEM_offset_0_alias,@"STO_CUDA_RESERVED_SHARED STV_DEFAULT"
__nv_reservedSMEM_offset_0_alias:
	.zero		0
	.zero		64


//--------------------- .nv.constant0.lucasKanadeOptim --------------------------
	.section	.nv.constant0.lucasKanadeOptim,"a",@progbits
	.sectionflags	@""
	.align	4
.nv.constant0.lucasKanadeOptim:
	.zero		952


//--------------------- .nv.constant0.ComputeDerivatives2Kernel --------------------------
	.section	.nv.constant0.ComputeDerivatives2Kernel,"a",@progbits
	.sectionflags	@""
	.align	4
.nv.constant0.ComputeDerivatives2Kernel:
	.zero		936


//--------------------- .nv.constant0.ComputeDerivativesKernel --------------------------
	.section	.nv.constant0.ComputeDerivativesKernel,"a",@progbits
	.sectionflags	@""
	.align	4
.nv.constant0.ComputeDerivativesKernel:
	.zero		952


//--------------------- .nv.constant0.CreateFlowFieldFromTiles --------------------------
	.section	.nv.constant0.CreateFlowFieldFromTiles,"a",@progbits
	.sectionflags	@""
	.align	4
.nv.constant0.CreateFlowFieldFromTiles:
	.zero		948


//--------------------- .nv.constant0.WarpingKernel --------------------------
	.section	.nv.constant0.WarpingKernel,"a",@progbits
	.sectionflags	@""
	.align	4
.nv.constant0.WarpingKernel:
	.zero		936


//--------------------- SYMBOLS --------------------------

	.type		.nv.reservedSmem.offset0,@object
	.size		.nv.reservedSmem.offset0,0x4
